//
// Generated by NVIDIA NVVM Compiler
//
// Compiler Build ID: CL-36424714
// Cuda compilation tools, release 13.0, V13.0.88
// Based on NVVM 20.0.0
//

.version 9.0
.target sm_100
.address_size 64

	// .globl	aso_batch_f32
.extern .shared .align 16 .b8 smem[];
.extern .shared .align 16 .b8 smem_uc[];

.visible .entry aso_batch_f32(
	.param .u64 .ptr .align 1 aso_batch_f32_param_0,
	.param .u64 .ptr .align 1 aso_batch_f32_param_1,
	.param .u64 .ptr .align 1 aso_batch_f32_param_2,
	.param .u64 .ptr .align 1 aso_batch_f32_param_3,
	.param .u64 .ptr .align 1 aso_batch_f32_param_4,
	.param .u64 .ptr .align 1 aso_batch_f32_param_5,
	.param .u64 .ptr .align 1 aso_batch_f32_param_6,
	.param .u64 .ptr .align 1 aso_batch_f32_param_7,
	.param .u64 .ptr .align 1 aso_batch_f32_param_8,
	.param .u64 .ptr .align 1 aso_batch_f32_param_9,
	.param .u32 aso_batch_f32_param_10,
	.param .u32 aso_batch_f32_param_11,
	.param .u32 aso_batch_f32_param_12,
	.param .u32 aso_batch_f32_param_13,
	.param .u64 .ptr .align 1 aso_batch_f32_param_14,
	.param .u64 .ptr .align 1 aso_batch_f32_param_15
)
{
	.reg .pred 	%p<26>;
	.reg .b32 	%r<113>;
	.reg .b32 	%f<68>;
	.reg .b64 	%rd<66>;

	ld.param.u64 	%rd20, [aso_batch_f32_param_0];
	ld.param.u64 	%rd14, [aso_batch_f32_param_4];
	ld.param.u64 	%rd15, [aso_batch_f32_param_5];
	ld.param.u32 	%r43, [aso_batch_f32_param_10];
	ld.param.u32 	%r44, [aso_batch_f32_param_11];
	ld.param.u32 	%r46, [aso_batch_f32_param_13];
	ld.param.u64 	%rd21, [aso_batch_f32_param_14];
	ld.param.u64 	%rd22, [aso_batch_f32_param_15];
	cvta.to.global.u64 	%rd1, %rd22;
	cvta.to.global.u64 	%rd2, %rd21;
	cvta.to.global.u64 	%rd3, %rd20;
	mov.u32 	%r1, %ctaid.x;
	setp.ge.s32 	%p2, %r1, %r46;
	@%p2 bra 	$L__BB0_28;
	cvta.to.global.u64 	%rd23, %rd14;
	mul.wide.u32 	%rd24, %r1, 4;
	add.s64 	%rd25, %rd23, %rd24;
	ld.global.nc.u32 	%r47, [%rd25];
	cvt.s64.s32 	%rd4, %r47;
	setp.lt.s64 	%p3, %rd4, 1;
	@%p3 bra 	$L__BB0_28;
	cvta.to.global.u64 	%rd26, %rd15;
	add.s64 	%rd28, %rd26, %rd24;
	ld.global.nc.u32 	%r2, [%rd28];
	mul.lo.s32 	%r3, %r43, %r1;
	mov.u32 	%r4, %tid.x;
	setp.ge.s32 	%p4, %r4, %r43;
	@%p4 bra 	$L__BB0_5;
	mov.u32 	%r5, %ntid.x;
	mov.u32 	%r99, %r4;
$L__BB0_4:
	add.s32 	%r48, %r99, %r3;
	mul.wide.s32 	%rd29, %r48, 4;
	add.s64 	%rd30, %rd2, %rd29;
	mov.b32 	%r49, 2143289344;
	st.global.u32 	[%rd30], %r49;
	add.s64 	%rd31, %rd1, %rd29;
	st.global.u32 	[%rd31], %r49;
	add.s32 	%r99, %r99, %r5;
	setp.lt.s32 	%p5, %r99, %r43;
	@%p5 bra 	$L__BB0_4;
$L__BB0_5:
	bar.sync 	0;
	setp.ne.s32 	%p6, %r4, 0;
	@%p6 bra 	$L__BB0_28;
	cvt.u32.u64 	%r50, %rd4;
	add.s32 	%r8, %r50, %r44;
	setp.gt.s32 	%p7, %r8, %r43;
	@%p7 bra 	$L__BB0_28;
	and.b32  	%r9, %r50, 7;
	setp.lt.u32 	%p8, %r50, 8;
	mov.b32 	%r100, 0;
	@%p8 bra 	$L__BB0_10;
	and.b32  	%r100, %r50, 2147483640;
	neg.s32 	%r104, %r100;
	mov.u32 	%r55, smem;
	add.s32 	%r103, %r55, 16;
	shl.b32 	%r12, %r50, 2;
$L__BB0_9:
	.pragma "nounroll";
	add.s32 	%r56, %r103, %r12;
	mov.b32 	%r57, 0;
	st.shared.u32 	[%r56+-16], %r57;
	st.shared.u32 	[%r56+-12], %r57;
	st.shared.u32 	[%r56+-8], %r57;
	mov.f32 	%f20, 0f00000000;
	st.shared.v4.f32 	[%r103+-16], {%f20, %f20, %f20, %f20};
	st.shared.u32 	[%r56+-4], %r57;
	st.shared.u32 	[%r56], %r57;
	st.shared.u32 	[%r56+4], %r57;
	st.shared.u32 	[%r56+8], %r57;
	st.shared.v4.f32 	[%r103], {%f20, %f20, %f20, %f20};
	st.shared.u32 	[%r56+12], %r57;
	add.s32 	%r104, %r104, 8;
	add.s32 	%r103, %r103, 32;
	setp.eq.s32 	%p9, %r104, 0;
	@%p9 bra 	$L__BB0_10;
	bra.uni 	$L__BB0_9;
$L__BB0_10:
	shl.b32 	%r59, %r50, 2;
	mov.u32 	%r60, smem;
	add.s32 	%r14, %r60, %r59;
	setp.eq.s32 	%p10, %r9, 0;
	@%p10 bra 	$L__BB0_18;
	and.b32  	%r15, %r50, 3;
	setp.lt.u32 	%p11, %r9, 4;
	@%p11 bra 	$L__BB0_13;
	shl.b32 	%r62, %r100, 2;
	add.s32 	%r64, %r60, %r62;
	mov.b32 	%r65, 0;
	st.shared.u32 	[%r64], %r65;
	add.s32 	%r66, %r14, %r62;
	st.shared.u32 	[%r66], %r65;
	st.shared.u32 	[%r64+4], %r65;
	st.shared.u32 	[%r66+4], %r65;
	st.shared.u32 	[%r64+8], %r65;
	st.shared.u32 	[%r66+8], %r65;
	st.shared.u32 	[%r64+12], %r65;
	st.shared.u32 	[%r66+12], %r65;
	add.s32 	%r100, %r100, 4;
$L__BB0_13:
	setp.eq.s32 	%p12, %r15, 0;
	@%p12 bra 	$L__BB0_18;
	setp.eq.s32 	%p13, %r15, 1;
	@%p13 bra 	$L__BB0_16;
	shl.b32 	%r67, %r100, 2;
	add.s32 	%r69, %r60, %r67;
	mov.b32 	%r70, 0;
	st.shared.u32 	[%r69], %r70;
	add.s32 	%r71, %r14, %r67;
	st.shared.u32 	[%r71], %r70;
	st.shared.u32 	[%r69+4], %r70;
	st.shared.u32 	[%r71+4], %r70;
	add.s32 	%r100, %r100, 2;
$L__BB0_16:
	and.b64  	%rd32, %rd4, 1;
	setp.eq.b64 	%p14, %rd32, 1;
	not.pred 	%p15, %p14;
	@%p15 bra 	$L__BB0_18;
	shl.b32 	%r72, %r100, 2;
	add.s32 	%r74, %r60, %r72;
	mov.b32 	%r75, 0;
	st.shared.u32 	[%r74], %r75;
	add.s32 	%r76, %r14, %r72;
	st.shared.u32 	[%r76], %r75;
$L__BB0_18:
	ld.param.u32 	%r98, [aso_batch_f32_param_12];
	ld.param.u64 	%rd63, [aso_batch_f32_param_7];
	ld.param.u64 	%rd62, [aso_batch_f32_param_6];
	ld.param.u64 	%rd61, [aso_batch_f32_param_3];
	ld.param.u64 	%rd60, [aso_batch_f32_param_2];
	ld.param.u64 	%rd59, [aso_batch_f32_param_1];
	cvta.to.global.u64 	%rd33, %rd62;
	mul.wide.u32 	%rd34, %r50, 4;
	add.s64 	%rd35, %rd33, %rd34;
	ld.global.nc.u32 	%r79, [%rd35];
	setp.lt.s32 	%p16, %r79, 0;
	setp.ge.s32 	%p17, %r79, %r98;
	or.pred  	%p1, %p16, %p17;
	mov.b32 	%r80, -1;
	shl.b32 	%r81, %r80, %r79;
	cvta.to.global.u64 	%rd36, %rd63;
	mul.wide.u32 	%rd37, %r79, 4;
	add.s64 	%rd5, %rd36, %rd37;
	add.s32 	%r82, %r50, %r81;
	add.s32 	%r107, %r82, %r44;
	add.s32 	%r108, %r8, -1;
	add.s32 	%r106, %r108, %r3;
	sub.s32 	%r105, %r8, %r43;
	cvta.to.global.u64 	%rd6, %rd59;
	cvta.to.global.u64 	%rd7, %rd60;
	cvta.to.global.u64 	%rd8, %rd61;
	mov.b32 	%r112, 0;
	mov.f32 	%f67, 0f00000000;
	shl.b64 	%rd53, %rd4, 2;
	sub.s64 	%rd54, %rd3, %rd53;
	mov.f32 	%f66, %f67;
	mov.u32 	%r111, %r112;
$L__BB0_19:
	cvt.s64.s32 	%rd9, %r108;
	mul.wide.s32 	%rd10, %r108, 4;
	add.s64 	%rd38, %rd8, %rd10;
	add.s64 	%rd39, %rd7, %rd10;
	add.s64 	%rd40, %rd6, %rd10;
	add.s64 	%rd41, %rd3, %rd10;
	ld.global.nc.f32 	%f22, [%rd41];
	ld.global.nc.f32 	%f23, [%rd40];
	ld.global.nc.f32 	%f24, [%rd39];
	ld.global.nc.f32 	%f3, [%rd38];
	sub.f32 	%f25, %f23, %f24;
	setp.neu.f32 	%p18, %f25, 0f00000000;
	rcp.rn.f32 	%f26, %f25;
	mul.f32 	%f27, %f26, 0f42480000;
	selp.f32 	%f28, %f27, 0f42480000, %p18;
	sub.f32 	%f29, %f3, %f24;
	sub.f32 	%f30, %f23, %f22;
	add.f32 	%f31, %f30, %f29;
	mul.f32 	%f62, %f31, %f28;
	sub.f32 	%f32, %f23, %f3;
	sub.f32 	%f33, %f22, %f24;
	add.f32 	%f34, %f33, %f32;
	mul.f32 	%f63, %f34, %f28;
	@%p1 bra 	$L__BB0_27;
	ld.param.u64 	%rd65, [aso_batch_f32_param_9];
	ld.param.u64 	%rd64, [aso_batch_f32_param_8];
	ld.global.nc.u32 	%r83, [%rd5];
	cvt.s64.s32 	%rd42, %r83;
	sub.s64 	%rd43, %rd42, %rd4;
	add.s64 	%rd44, %rd43, %rd9;
	shl.b64 	%rd45, %rd44, 2;
	cvta.to.global.u64 	%rd46, %rd64;
	add.s64 	%rd47, %rd46, %rd45;
	ld.global.nc.f32 	%f35, [%rd47+4];
	add.s32 	%r84, %r83, %r107;
	mul.wide.s32 	%rd48, %r84, 4;
	add.s64 	%rd49, %rd46, %rd48;
	ld.global.nc.f32 	%f36, [%rd49];
	max.f32 	%f37, %f35, %f36;
	cvta.to.global.u64 	%rd50, %rd65;
	add.s64 	%rd51, %rd50, %rd45;
	ld.global.nc.f32 	%f38, [%rd51+4];
	add.s64 	%rd52, %rd50, %rd48;
	ld.global.nc.f32 	%f39, [%rd52];
	min.f32 	%f40, %f38, %f39;
	add.s64 	%rd55, %rd54, %rd10;
	ld.global.nc.f32 	%f41, [%rd55+4];
	sub.f32 	%f42, %f37, %f40;
	setp.neu.f32 	%p19, %f42, 0f00000000;
	rcp.rn.f32 	%f43, %f42;
	mul.f32 	%f44, %f43, 0f42480000;
	selp.f32 	%f45, %f44, 0f42480000, %p19;
	sub.f32 	%f46, %f3, %f40;
	sub.f32 	%f47, %f37, %f41;
	add.f32 	%f48, %f46, %f47;
	mul.f32 	%f6, %f48, %f45;
	sub.f32 	%f49, %f37, %f3;
	sub.f32 	%f50, %f41, %f40;
	add.f32 	%f51, %f49, %f50;
	mul.f32 	%f7, %f51, %f45;
	setp.eq.s32 	%p20, %r2, 2;
	@%p20 bra 	$L__BB0_23;
	setp.ne.s32 	%p21, %r2, 0;
	@%p21 bra 	$L__BB0_24;
	add.f32 	%f52, %f62, %f6;
	mul.f32 	%f62, %f52, 0f3F000000;
	add.f32 	%f53, %f63, %f7;
	mul.f32 	%f63, %f53, 0f3F000000;
	bra.uni 	$L__BB0_24;
$L__BB0_23:
	mov.f32 	%f62, %f6;
	mov.f32 	%f63, %f7;
$L__BB0_24:
	cvt.u32.u64 	%r85, %rd4;
	setp.ne.s32 	%p22, %r112, %r85;
	shl.b32 	%r86, %r111, 2;
	add.s32 	%r34, %r14, %r86;
	mov.f32 	%f64, 0f00000000;
	mov.f32 	%f65, %f64;
	@%p22 bra 	$L__BB0_26;
	mov.u32 	%r88, smem;
	add.s32 	%r89, %r88, %r86;
	ld.shared.f32 	%f64, [%r89];
	ld.shared.f32 	%f65, [%r34];
$L__BB0_26:
	mul.wide.s32 	%rd56, %r106, 4;
	sub.f32 	%f55, %f62, %f64;
	add.f32 	%f66, %f66, %f55;
	sub.f32 	%f56, %f63, %f65;
	add.f32 	%f67, %f67, %f56;
	mov.u32 	%r92, smem;
	add.s32 	%r93, %r92, %r86;
	st.shared.f32 	[%r93], %f62;
	st.shared.f32 	[%r34], %f63;
	add.s32 	%r95, %r111, 1;
	setp.eq.s32 	%p23, %r95, %r85;
	selp.b32 	%r111, 0, %r95, %p23;
	setp.lt.s32 	%p24, %r112, %r85;
	selp.u32 	%r96, 1, 0, %p24;
	add.s32 	%r112, %r112, %r96;
	cvt.rn.f32.s32 	%f57, %r112;
	div.rn.f32 	%f58, %f66, %f57;
	add.s64 	%rd57, %rd2, %rd56;
	st.global.f32 	[%rd57], %f58;
	div.rn.f32 	%f59, %f67, %f57;
	add.s64 	%rd58, %rd1, %rd56;
	st.global.f32 	[%rd58], %f59;
$L__BB0_27:
	cvt.u32.u64 	%r97, %rd9;
	add.s32 	%r108, %r97, 1;
	add.s32 	%r107, %r107, 1;
	add.s32 	%r106, %r106, 1;
	add.s32 	%r105, %r105, 1;
	setp.ne.s32 	%p25, %r105, 1;
	@%p25 bra 	$L__BB0_19;
$L__BB0_28:
	ret;

}
	// .globl	aso_many_series_one_param_f32
.visible .entry aso_many_series_one_param_f32(
	.param .u64 .ptr .align 1 aso_many_series_one_param_f32_param_0,
	.param .u64 .ptr .align 1 aso_many_series_one_param_f32_param_1,
	.param .u64 .ptr .align 1 aso_many_series_one_param_f32_param_2,
	.param .u64 .ptr .align 1 aso_many_series_one_param_f32_param_3,
	.param .u64 .ptr .align 1 aso_many_series_one_param_f32_param_4,
	.param .u32 aso_many_series_one_param_f32_param_5,
	.param .u32 aso_many_series_one_param_f32_param_6,
	.param .u32 aso_many_series_one_param_f32_param_7,
	.param .u32 aso_many_series_one_param_f32_param_8,
	.param .u64 .ptr .align 1 aso_many_series_one_param_f32_param_9,
	.param .u64 .ptr .align 1 aso_many_series_one_param_f32_param_10
)
{
	.reg .pred 	%p<42>;
	.reg .b32 	%r<218>;
	.reg .b32 	%f<65>;
	.reg .b64 	%rd<41>;

	ld.param.u64 	%rd9, [aso_many_series_one_param_f32_param_0];
	ld.param.u64 	%rd10, [aso_many_series_one_param_f32_param_1];
	ld.param.u64 	%rd11, [aso_many_series_one_param_f32_param_2];
	ld.param.u64 	%rd7, [aso_many_series_one_param_f32_param_4];
	ld.param.u32 	%r90, [aso_many_series_one_param_f32_param_5];
	ld.param.u32 	%r91, [aso_many_series_one_param_f32_param_6];
	ld.param.u32 	%r92, [aso_many_series_one_param_f32_param_7];
	ld.param.u64 	%rd8, [aso_many_series_one_param_f32_param_9];
	ld.param.u64 	%rd12, [aso_many_series_one_param_f32_param_10];
	cvta.to.global.u64 	%rd1, %rd12;
	cvta.to.global.u64 	%rd2, %rd8;
	cvta.to.global.u64 	%rd3, %rd11;
	cvta.to.global.u64 	%rd4, %rd10;
	cvta.to.global.u64 	%rd5, %rd9;
	mov.u32 	%r1, %ctaid.x;
	setp.ge.s32 	%p1, %r1, %r90;
	setp.lt.s32 	%p2, %r92, 1;
	or.pred  	%p3, %p1, %p2;
	@%p3 bra 	$L__BB1_48;
	mov.u32 	%r2, %tid.x;
	setp.ge.s32 	%p4, %r2, %r91;
	@%p4 bra 	$L__BB1_4;
	mov.u32 	%r3, %ntid.x;
	mov.u32 	%r177, %r2;
$L__BB1_3:
	mad.lo.s32 	%r94, %r177, %r90, %r1;
	mul.wide.s32 	%rd13, %r94, 4;
	add.s64 	%rd14, %rd2, %rd13;
	mov.b32 	%r95, 2143289344;
	st.global.u32 	[%rd14], %r95;
	add.s64 	%rd15, %rd1, %rd13;
	st.global.u32 	[%rd15], %r95;
	add.s32 	%r177, %r177, %r3;
	setp.lt.s32 	%p5, %r177, %r91;
	@%p5 bra 	$L__BB1_3;
$L__BB1_4:
	bar.sync 	0;
	setp.ne.s32 	%p6, %r2, 0;
	@%p6 bra 	$L__BB1_48;
	cvta.to.global.u64 	%rd16, %rd7;
	mul.wide.u32 	%rd17, %r1, 4;
	add.s64 	%rd18, %rd16, %rd17;
	ld.global.nc.u32 	%r183, [%rd18];
	add.s32 	%r7, %r183, %r92;
	setp.gt.s32 	%p7, %r7, %r91;
	@%p7 bra 	$L__BB1_48;
	and.b32  	%r8, %r92, 7;
	setp.lt.u32 	%p8, %r92, 8;
	mov.b32 	%r178, 0;
	@%p8 bra 	$L__BB1_9;
	and.b32  	%r178, %r92, 2147483640;
	neg.s32 	%r182, %r178;
	shl.b32 	%r98, %r92, 2;
	add.s32 	%r11, %r98, 16;
	shl.b32 	%r99, %r92, 3;
	add.s32 	%r12, %r99, 16;
	mad.lo.s32 	%r13, %r92, 12, 28;
	mov.u32 	%r181, smem_uc;
$L__BB1_8:
	.pragma "nounroll";
	mov.b32 	%r100, 0;
	st.shared.u32 	[%r181], %r100;
	add.s32 	%r101, %r181, %r11;
	st.shared.u32 	[%r101+-16], %r100;
	add.s32 	%r102, %r181, %r12;
	st.shared.u32 	[%r102+-16], %r100;
	add.s32 	%r103, %r181, %r13;
	st.shared.u32 	[%r103+-28], %r100;
	st.shared.u32 	[%r181+4], %r100;
	st.shared.u32 	[%r101+-12], %r100;
	st.shared.u32 	[%r102+-12], %r100;
	st.shared.u32 	[%r103+-24], %r100;
	st.shared.u32 	[%r181+8], %r100;
	st.shared.u32 	[%r101+-8], %r100;
	st.shared.u32 	[%r102+-8], %r100;
	st.shared.u32 	[%r103+-20], %r100;
	st.shared.u32 	[%r181+12], %r100;
	st.shared.u32 	[%r101+-4], %r100;
	st.shared.u32 	[%r102+-4], %r100;
	st.shared.u32 	[%r103+-16], %r100;
	st.shared.u32 	[%r181+16], %r100;
	st.shared.u32 	[%r101], %r100;
	st.shared.u32 	[%r102], %r100;
	st.shared.u32 	[%r103+-12], %r100;
	st.shared.u32 	[%r181+20], %r100;
	st.shared.u32 	[%r101+4], %r100;
	st.shared.u32 	[%r102+4], %r100;
	st.shared.u32 	[%r103+-8], %r100;
	st.shared.u32 	[%r181+24], %r100;
	st.shared.u32 	[%r101+8], %r100;
	st.shared.u32 	[%r102+8], %r100;
	st.shared.u32 	[%r103+-4], %r100;
	st.shared.u32 	[%r181+28], %r100;
	st.shared.u32 	[%r101+12], %r100;
	st.shared.u32 	[%r102+12], %r100;
	st.shared.u32 	[%r103], %r100;
	add.s32 	%r182, %r182, 8;
	add.s32 	%r181, %r181, 32;
	setp.eq.s32 	%p9, %r182, 0;
	@%p9 bra 	$L__BB1_9;
	bra.uni 	$L__BB1_8;
$L__BB1_9:
	shl.b32 	%r104, %r92, 2;
	mov.u32 	%r105, smem_uc;
	add.s32 	%r15, %r105, %r104;
	add.s32 	%r16, %r15, %r104;
	add.s32 	%r17, %r16, %r104;
	setp.eq.s32 	%p10, %r8, 0;
	@%p10 bra 	$L__BB1_17;
	and.b32  	%r18, %r92, 3;
	setp.lt.u32 	%p11, %r8, 4;
	@%p11 bra 	$L__BB1_12;
	shl.b32 	%r106, %r178, 2;
	add.s32 	%r108, %r105, %r106;
	mov.b32 	%r109, 0;
	st.shared.u32 	[%r108], %r109;
	add.s32 	%r110, %r15, %r106;
	st.shared.u32 	[%r110], %r109;
	add.s32 	%r111, %r16, %r106;
	st.shared.u32 	[%r111], %r109;
	add.s32 	%r112, %r17, %r106;
	st.shared.u32 	[%r112], %r109;
	st.shared.u32 	[%r108+4], %r109;
	st.shared.u32 	[%r110+4], %r109;
	st.shared.u32 	[%r111+4], %r109;
	st.shared.u32 	[%r112+4], %r109;
	st.shared.u32 	[%r108+8], %r109;
	st.shared.u32 	[%r110+8], %r109;
	st.shared.u32 	[%r111+8], %r109;
	st.shared.u32 	[%r112+8], %r109;
	st.shared.u32 	[%r108+12], %r109;
	st.shared.u32 	[%r110+12], %r109;
	st.shared.u32 	[%r111+12], %r109;
	st.shared.u32 	[%r112+12], %r109;
	add.s32 	%r178, %r178, 4;
$L__BB1_12:
	setp.eq.s32 	%p12, %r18, 0;
	@%p12 bra 	$L__BB1_17;
	setp.eq.s32 	%p13, %r18, 1;
	@%p13 bra 	$L__BB1_15;
	shl.b32 	%r113, %r178, 2;
	add.s32 	%r115, %r105, %r113;
	mov.b32 	%r116, 0;
	st.shared.u32 	[%r115], %r116;
	add.s32 	%r117, %r15, %r113;
	st.shared.u32 	[%r117], %r116;
	add.s32 	%r118, %r16, %r113;
	st.shared.u32 	[%r118], %r116;
	add.s32 	%r119, %r17, %r113;
	st.shared.u32 	[%r119], %r116;
	st.shared.u32 	[%r115+4], %r116;
	st.shared.u32 	[%r117+4], %r116;
	st.shared.u32 	[%r118+4], %r116;
	st.shared.u32 	[%r119+4], %r116;
	add.s32 	%r178, %r178, 2;
$L__BB1_15:
	and.b32  	%r120, %r92, 1;
	setp.eq.b32 	%p14, %r120, 1;
	not.pred 	%p15, %p14;
	@%p15 bra 	$L__BB1_17;
	shl.b32 	%r121, %r178, 2;
	add.s32 	%r123, %r105, %r121;
	mov.b32 	%r124, 0;
	st.shared.u32 	[%r123], %r124;
	add.s32 	%r125, %r15, %r121;
	st.shared.u32 	[%r125], %r124;
	add.s32 	%r126, %r16, %r121;
	st.shared.u32 	[%r126], %r124;
	add.s32 	%r127, %r17, %r121;
	st.shared.u32 	[%r127], %r124;
$L__BB1_17:
	setp.ge.s32 	%p16, %r183, %r91;
	@%p16 bra 	$L__BB1_48;
	add.s32 	%r23, %r92, -1;
	add.s32 	%r24, %r7, -1;
	mov.f32 	%f64, 0f00000000;
	mov.b32 	%r201, 0;
	mov.u32 	%r200, %r201;
	mov.u32 	%r202, %r201;
	mov.u32 	%r195, %r201;
	mov.u32 	%r194, %r201;
	mov.u32 	%r196, %r201;
	mov.f32 	%f63, %f64;
	mov.u32 	%r213, %r201;
	mov.u32 	%r212, %r201;
$L__BB1_19:
	ld.param.u64 	%rd39, [aso_many_series_one_param_f32_param_3];
	mad.lo.s32 	%r38, %r183, %r90, %r1;
	mul.wide.s32 	%rd19, %r38, 4;
	add.s64 	%rd20, %rd5, %rd19;
	ld.global.nc.f32 	%f3, [%rd20];
	add.s64 	%rd21, %rd4, %rd19;
	ld.global.nc.f32 	%f4, [%rd21];
	add.s64 	%rd22, %rd3, %rd19;
	ld.global.nc.f32 	%f5, [%rd22];
	cvta.to.global.u64 	%rd23, %rd39;
	add.s64 	%rd24, %rd23, %rd19;
	ld.global.nc.f32 	%f6, [%rd24];
	setp.lt.s32 	%p17, %r195, 1;
	@%p17 bra 	$L__BB1_23;
	mov.u32 	%r192, %r195;
$L__BB1_21:
	setp.eq.s32 	%p18, %r194, 0;
	selp.b32 	%r41, %r92, %r194, %p18;
	shl.b32 	%r129, %r41, 2;
	add.s32 	%r130, %r16, %r129;
	ld.shared.u32 	%r131, [%r130+-4];
	mad.lo.s32 	%r132, %r131, %r90, %r1;
	mul.wide.s32 	%rd25, %r132, 4;
	add.s64 	%rd26, %rd3, %rd25;
	ld.global.nc.f32 	%f24, [%rd26];
	setp.gtu.f32 	%p19, %f5, %f24;
	mov.u32 	%r195, %r192;
	@%p19 bra 	$L__BB1_23;
	add.s32 	%r194, %r41, -1;
	add.s32 	%r43, %r192, -1;
	setp.gt.s32 	%p20, %r192, 1;
	mov.b32 	%r195, 0;
	mov.u32 	%r192, %r43;
	@%p20 bra 	$L__BB1_21;
$L__BB1_23:
	setp.ne.s32 	%p21, %r195, %r92;
	@%p21 bra 	$L__BB1_25;
	add.s32 	%r134, %r196, 1;
	rem.s32 	%r196, %r134, %r92;
	mov.u32 	%r195, %r23;
$L__BB1_25:
	shl.b32 	%r135, %r194, 2;
	add.s32 	%r136, %r16, %r135;
	st.shared.u32 	[%r136], %r183;
	add.s32 	%r49, %r194, 1;
	add.s32 	%r207, %r195, 1;
	setp.lt.s32 	%p22, %r201, 1;
	@%p22 bra 	$L__BB1_29;
	mov.u32 	%r198, %r201;
$L__BB1_27:
	setp.eq.s32 	%p23, %r200, 0;
	selp.b32 	%r53, %r92, %r200, %p23;
	shl.b32 	%r137, %r53, 2;
	add.s32 	%r138, %r17, %r137;
	ld.shared.u32 	%r139, [%r138+-4];
	mad.lo.s32 	%r140, %r139, %r90, %r1;
	mul.wide.s32 	%rd27, %r140, 4;
	add.s64 	%rd28, %rd4, %rd27;
	ld.global.nc.f32 	%f25, [%rd28];
	setp.ltu.f32 	%p24, %f4, %f25;
	mov.u32 	%r201, %r198;
	@%p24 bra 	$L__BB1_29;
	add.s32 	%r200, %r53, -1;
	add.s32 	%r55, %r198, -1;
	setp.gt.s32 	%p25, %r198, 1;
	mov.b32 	%r201, 0;
	mov.u32 	%r198, %r55;
	@%p25 bra 	$L__BB1_27;
$L__BB1_29:
	setp.ne.s32 	%p26, %r201, %r92;
	@%p26 bra 	$L__BB1_31;
	add.s32 	%r142, %r202, 1;
	rem.s32 	%r202, %r142, %r92;
	mov.u32 	%r201, %r23;
$L__BB1_31:
	shl.b32 	%r143, %r200, 2;
	add.s32 	%r144, %r17, %r143;
	st.shared.u32 	[%r144], %r183;
	add.s32 	%r61, %r200, 1;
	add.s32 	%r211, %r201, 1;
	setp.lt.s32 	%p27, %r183, %r24;
	@%p27 bra 	$L__BB1_47;
	sub.s32 	%r63, %r183, %r92;
	setp.lt.s32 	%p28, %r195, 0;
	@%p28 bra 	$L__BB1_36;
	min.s32 	%r145, %r207, 1;
	add.s32 	%r64, %r145, -1;
	mov.u32 	%r204, %r207;
$L__BB1_34:
	shl.b32 	%r146, %r196, 2;
	add.s32 	%r147, %r16, %r146;
	ld.shared.u32 	%r148, [%r147];
	setp.gt.s32 	%p29, %r148, %r63;
	mov.u32 	%r207, %r204;
	@%p29 bra 	$L__BB1_36;
	add.s32 	%r149, %r196, 1;
	rem.s32 	%r196, %r149, %r92;
	add.s32 	%r68, %r204, -1;
	setp.gt.s32 	%p30, %r204, 1;
	mov.u32 	%r204, %r68;
	mov.u32 	%r207, %r64;
	@%p30 bra 	$L__BB1_34;
$L__BB1_36:
	setp.lt.s32 	%p31, %r201, 0;
	@%p31 bra 	$L__BB1_40;
	min.s32 	%r150, %r211, 1;
	add.s32 	%r71, %r150, -1;
	mov.u32 	%r208, %r211;
$L__BB1_38:
	shl.b32 	%r151, %r202, 2;
	add.s32 	%r152, %r17, %r151;
	ld.shared.u32 	%r153, [%r152];
	setp.gt.s32 	%p32, %r153, %r63;
	mov.u32 	%r211, %r208;
	@%p32 bra 	$L__BB1_40;
	add.s32 	%r154, %r202, 1;
	rem.s32 	%r202, %r154, %r92;
	add.s32 	%r75, %r208, -1;
	setp.gt.s32 	%p33, %r208, 1;
	mov.u32 	%r208, %r75;
	mov.u32 	%r211, %r71;
	@%p33 bra 	$L__BB1_38;
$L__BB1_40:
	ld.param.u32 	%r175, [aso_many_series_one_param_f32_param_8];
	shl.b32 	%r155, %r196, 2;
	add.s32 	%r156, %r16, %r155;
	ld.shared.u32 	%r157, [%r156];
	mad.lo.s32 	%r158, %r157, %r90, %r1;
	mul.wide.s32 	%rd29, %r158, 4;
	add.s64 	%rd30, %rd3, %rd29;
	ld.global.nc.f32 	%f26, [%rd30];
	shl.b32 	%r159, %r202, 2;
	add.s32 	%r160, %r17, %r159;
	ld.shared.u32 	%r161, [%r160];
	mad.lo.s32 	%r162, %r161, %r90, %r1;
	mul.wide.s32 	%rd31, %r162, 4;
	add.s64 	%rd32, %rd4, %rd31;
	ld.global.nc.f32 	%f27, [%rd32];
	mad.lo.s32 	%r163, %r90, %r63, %r90;
	add.s32 	%r164, %r163, %r1;
	mul.wide.s32 	%rd33, %r164, 4;
	add.s64 	%rd34, %rd5, %rd33;
	ld.global.nc.f32 	%f28, [%rd34];
	sub.f32 	%f29, %f4, %f5;
	setp.neu.f32 	%p34, %f29, 0f00000000;
	rcp.rn.f32 	%f30, %f29;
	mul.f32 	%f31, %f30, 0f42480000;
	selp.f32 	%f32, %f31, 0f42480000, %p34;
	sub.f32 	%f33, %f6, %f5;
	sub.f32 	%f34, %f4, %f3;
	add.f32 	%f35, %f34, %f33;
	mul.f32 	%f59, %f35, %f32;
	sub.f32 	%f36, %f4, %f6;
	sub.f32 	%f37, %f3, %f5;
	add.f32 	%f38, %f37, %f36;
	mul.f32 	%f60, %f38, %f32;
	sub.f32 	%f39, %f27, %f26;
	setp.neu.f32 	%p35, %f39, 0f00000000;
	rcp.rn.f32 	%f40, %f39;
	mul.f32 	%f41, %f40, 0f42480000;
	selp.f32 	%f42, %f41, 0f42480000, %p35;
	sub.f32 	%f43, %f6, %f26;
	sub.f32 	%f44, %f27, %f28;
	add.f32 	%f45, %f43, %f44;
	mul.f32 	%f9, %f45, %f42;
	sub.f32 	%f46, %f27, %f6;
	sub.f32 	%f47, %f28, %f26;
	add.f32 	%f48, %f46, %f47;
	mul.f32 	%f10, %f48, %f42;
	setp.eq.s32 	%p36, %r175, 2;
	@%p36 bra 	$L__BB1_43;
	ld.param.u32 	%r176, [aso_many_series_one_param_f32_param_8];
	setp.ne.s32 	%p37, %r176, 0;
	@%p37 bra 	$L__BB1_44;
	add.f32 	%f49, %f59, %f9;
	mul.f32 	%f59, %f49, 0f3F000000;
	add.f32 	%f50, %f60, %f10;
	mul.f32 	%f60, %f50, 0f3F000000;
	bra.uni 	$L__BB1_44;
$L__BB1_43:
	mov.f32 	%f59, %f9;
	mov.f32 	%f60, %f10;
$L__BB1_44:
	setp.ne.s32 	%p38, %r213, %r92;
	shl.b32 	%r165, %r212, 2;
	mov.u32 	%r166, smem_uc;
	add.s32 	%r78, %r166, %r165;
	mov.f32 	%f61, 0f00000000;
	mov.f32 	%f62, %f61;
	@%p38 bra 	$L__BB1_46;
	ld.shared.f32 	%f61, [%r78];
	shl.b32 	%r167, %r212, 2;
	add.s32 	%r168, %r15, %r167;
	ld.shared.f32 	%f62, [%r168];
$L__BB1_46:
	ld.param.u64 	%rd40, [aso_many_series_one_param_f32_param_9];
	sub.f32 	%f52, %f59, %f61;
	add.f32 	%f63, %f63, %f52;
	sub.f32 	%f53, %f60, %f62;
	add.f32 	%f64, %f64, %f53;
	shl.b32 	%r169, %r212, 2;
	mov.u32 	%r170, smem_uc;
	add.s32 	%r171, %r170, %r169;
	st.shared.f32 	[%r171], %f59;
	add.s32 	%r172, %r15, %r169;
	st.shared.f32 	[%r172], %f60;
	add.s32 	%r173, %r212, 1;
	setp.eq.s32 	%p39, %r173, %r92;
	selp.b32 	%r212, 0, %r173, %p39;
	setp.lt.s32 	%p40, %r213, %r92;
	selp.u32 	%r174, 1, 0, %p40;
	add.s32 	%r213, %r213, %r174;
	cvt.rn.f32.s32 	%f54, %r213;
	div.rn.f32 	%f55, %f63, %f54;
	cvta.to.global.u64 	%rd35, %rd40;
	mul.wide.s32 	%rd36, %r38, 4;
	add.s64 	%rd37, %rd35, %rd36;
	st.global.f32 	[%rd37], %f55;
	div.rn.f32 	%f56, %f64, %f54;
	add.s64 	%rd38, %rd1, %rd36;
	st.global.f32 	[%rd38], %f56;
$L__BB1_47:
	add.s32 	%r183, %r183, 1;
	setp.ne.s32 	%p41, %r183, %r91;
	rem.s32 	%r194, %r49, %r92;
	rem.s32 	%r200, %r61, %r92;
	mov.u32 	%r201, %r211;
	mov.u32 	%r195, %r207;
	@%p41 bra 	$L__BB1_19;
$L__BB1_48:
	ret;

}


// ===== COMPILED SASS (sm_100) =====

	.target	sm_100

	.elftype	@"ET_EXEC"


//--------------------- .note.nv.tkinfo           --------------------------
	.section	.note.nv.tkinfo,"",@"SHT_NOTE"
	.sectionflags	@"SHF_NOTE_NV_TKINFO"
	.tkinfo
        /*0018*/ 	.word	0x00000002
        /*0030*/ 	.string	""
        /*0030*/ 	.string	"ptxas"
        /*0030*/ 	.string	"Cuda compilation tools, release 13.0, V13.0.88"
        /*0030*/ 	.string	"Build cuda_13.0.r13.0/compiler.36424714_0"
        /*0030*/ 	.string	"-arch sm_100 -m 64 "



//--------------------- .note.nv.cuinfo           --------------------------
	.section	.note.nv.cuinfo,"",@"SHT_NOTE"
	.sectionflags	@"SHF_NOTE_NV_CUINFO"
        /*0018*/ 	.short	0x0002
        /*001a*/ 	.short	0x0064
        /*001c*/ 	.short	0x0082
	.zero		2


//--------------------- .nv.info                  --------------------------
	.section	.nv.info,"",@"SHT_CUDA_INFO"
	.align	4


	//----- nvinfo : EIATTR_REGCOUNT
	.align		4
        /*0000*/ 	.byte	0x04, 0x2f
        /*0002*/ 	.short	(.L_1 - .L_0)
	.align		4
.L_0:
        /*0004*/ 	.word	index@(aso_batch_f32)
        /*0008*/ 	.word	0x00000020


	//----- nvinfo : EIATTR_FRAME_SIZE
	.align		4
.L_1:
        /*000c*/ 	.byte	0x04, 0x11
        /*000e*/ 	.short	(.L_3 - .L_2)
	.align		4
.L_2:
        /*0010*/ 	.word	index@($__internal_3_$__cuda_sm3x_div_rn_noftz_f32_slowpath)
        /*0014*/ 	.word	0x00000000


	//----- nvinfo : EIATTR_FRAME_SIZE
	.align		4
.L_3:
        /*0018*/ 	.byte	0x04, 0x11
        /*001a*/ 	.short	(.L_5 - .L_4)
	.align		4
.L_4:
        /*001c*/ 	.word	index@($__internal_2_$__cuda_sm20_rcp_rn_f32_slowpath)
        /*0020*/ 	.word	0x00000000


	//----- nvinfo : EIATTR_FRAME_SIZE
	.align		4
.L_5:
        /*0024*/ 	.byte	0x04, 0x11
        /*0026*/ 	.short	(.L_7 - .L_6)
	.align		4
.L_6:
        /*0028*/ 	.word	index@(aso_batch_f32)
        /*002c*/ 	.word	0x00000000


	//----- nvinfo : EIATTR_REGCOUNT
	.align		4
.L_7:
        /*0030*/ 	.byte	0x04, 0x2f
        /*0032*/ 	.short	(.L_9 - .L_8)
	.align		4
.L_8:
        /*0034*/ 	.word	index@(aso_many_series_one_param_f32)
        /*0038*/ 	.word	0x00000020


	//----- nvinfo : EIATTR_FRAME_SIZE
	.align		4
.L_9:
        /*003c*/ 	.byte	0x04, 0x11
        /*003e*/ 	.short	(.L_11 - .L_10)
	.align		4
.L_10:
        /*0040*/ 	.word	index@($__internal_1_$__cuda_sm3x_div_rn_noftz_f32_slowpath)
        /*0044*/ 	.word	0x00000000


	//----- nvinfo : EIATTR_FRAME_SIZE
	.align		4
.L_11:
        /*0048*/ 	.byte	0x04, 0x11
        /*004a*/ 	.short	(.L_13 - .L_12)
	.align		4
.L_12:
        /*004c*/ 	.word	index@($__internal_0_$__cuda_sm20_rcp_rn_f32_slowpath)
        /*0050*/ 	.word	0x00000000


	//----- nvinfo : EIATTR_FRAME_SIZE
	.align		4
.L_13:
        /*0054*/ 	.byte	0x04, 0x11
        /*0056*/ 	.short	(.L_15 - .L_14)
	.align		4
.L_14:
        /*0058*/ 	.word	index@(aso_many_series_one_param_f32)
        /*005c*/ 	.word	0x00000000


	//----- nvinfo : EIATTR_MIN_STACK_SIZE
	.align		4
.L_15:
        /*0060*/ 	.byte	0x04, 0x12
        /*0062*/ 	.short	(.L_17 - .L_16)
	.align		4
.L_16:
        /*0064*/ 	.word	index@(aso_many_series_one_param_f32)
        /*0068*/ 	.word	0x00000000


	//----- nvinfo : EIATTR_MIN_STACK_SIZE
	.align		4
.L_17:
        /*006c*/ 	.byte	0x04, 0x12
        /*006e*/ 	.short	(.L_19 - .L_18)
	.align		4
.L_18:
        /*0070*/ 	.word	index@(aso_batch_f32)
        /*0074*/ 	.word	0x00000000
.L_19:


//--------------------- .nv.compat                --------------------------
	.section	.nv.compat,"",@"SHT_CUDA_COMPAT_INFO"
	.align	4
        /*0000*/ 	.byte	0x02, 0x09, 0x00, 0x00, 0x02, 0x02, 0x01, 0x00, 0x02, 0x05, 0x05, 0x00, 0x03, 0x07, 0x01, 0x01
        /*0010*/ 	.byte	0x02, 0x03, 0x00, 0x00, 0x02, 0x06, 0x01, 0x00, 0x04, 0x0b, 0x08, 0x00, 0x01, 0x00, 0x00, 0x00
        /*0020*/ 	.byte	0x00, 0x00, 0x00, 0x00


//--------------------- .nv.info.aso_many_series_one_param_f32 --------------------------
	.section	.nv.info.aso_many_series_one_param_f32,"",@"SHT_CUDA_INFO"
	.sectionflags	@""
	.align	4


	//----- nvinfo : EIATTR_CUDA_API_VERSION
	.align		4
        /*0000*/ 	.byte	0x04, 0x37
        /*0002*/ 	.short	(.L_21 - .L_20)
.L_20:
        /*0004*/ 	.word	0x00000082


	//----- nvinfo : EIATTR_KPARAM_INFO
	.align		4
.L_21:
        /*0008*/ 	.byte	0x04, 0x17
        /*000a*/ 	.short	(.L_23 - .L_22)
.L_22:
        /*000c*/ 	.word	0x00000000
        /*0010*/ 	.short	0x000a
        /*0012*/ 	.short	0x0040
        /*0014*/ 	.byte	0x00, 0xf5, 0x21, 0x00


	//----- nvinfo : EIATTR_KPARAM_INFO
	.align		4
.L_23:
        /*0018*/ 	.byte	0x04, 0x17
        /*001a*/ 	.short	(.L_25 - .L_24)
.L_24:
        /*001c*/ 	.word	0x00000000
        /*0020*/ 	.short	0x0009
        /*0022*/ 	.short	0x0038
        /*0024*/ 	.byte	0x00, 0xf5, 0x21, 0x00


	//----- nvinfo : EIATTR_KPARAM_INFO
	.align		4
.L_25:
        /*0028*/ 	.byte	0x04, 0x17
        /*002a*/ 	.short	(.L_27 - .L_26)
.L_26:
        /*002c*/ 	.word	0x00000000
        /*0030*/ 	.short	0x0008
        /*0032*/ 	.short	0x0034
        /*0034*/ 	.byte	0x00, 0xf0, 0x11, 0x00


	//----- nvinfo : EIATTR_KPARAM_INFO
	.align		4
.L_27:
        /*0038*/ 	.byte	0x04, 0x17
        /*003a*/ 	.short	(.L_29 - .L_28)
.L_28:
        /*003c*/ 	.word	0x00000000
        /*0040*/ 	.short	0x0007
        /*0042*/ 	.short	0x0030
        /*0044*/ 	.byte	0x00, 0xf0, 0x11, 0x00


	//----- nvinfo : EIATTR_KPARAM_INFO
	.align		4
.L_29:
        /*0048*/ 	.byte	0x04, 0x17
        /*004a*/ 	.short	(.L_31 - .L_30)
.L_30:
        /*004c*/ 	.word	0x00000000
        /*0050*/ 	.short	0x0006
        /*0052*/ 	.short	0x002c
        /*0054*/ 	.byte	0x00, 0xf0, 0x11, 0x00


	//----- nvinfo : EIATTR_KPARAM_INFO
	.align		4
.L_31:
        /*0058*/ 	.byte	0x04, 0x17
        /*005a*/ 	.short	(.L_33 - .L_32)
.L_32:
        /*005c*/ 	.word	0x00000000
        /*0060*/ 	.short	0x0005
        /*0062*/ 	.short	0x0028
        /*0064*/ 	.byte	0x00, 0xf0, 0x11, 0x00


	//----- nvinfo : EIATTR_KPARAM_INFO
	.align		4
.L_33:
        /*0068*/ 	.byte	0x04, 0x17
        /*006a*/ 	.short	(.L_35 - .L_34)
.L_34:
        /*006c*/ 	.word	0x00000000
        /*0070*/ 	.short	0x0004
        /*0072*/ 	.short	0x0020
        /*0074*/ 	.byte	0x00, 0xf5, 0x21, 0x00


	//----- nvinfo : EIATTR_KPARAM_INFO
	.align		4
.L_35:
        /*0078*/ 	.byte	0x04, 0x17
        /*007a*/ 	.short	(.L_37 - .L_36)
.L_36:
        /*007c*/ 	.word	0x00000000
        /*0080*/ 	.short	0x0003
        /*0082*/ 	.short	0x0018
        /*0084*/ 	.byte	0x00, 0xf5, 0x21, 0x00


	//----- nvinfo : EIATTR_KPARAM_INFO
	.align		4
.L_37:
        /*0088*/ 	.byte	0x04, 0x17
        /*008a*/ 	.short	(.L_39 - .L_38)
.L_38:
        /*008c*/ 	.word	0x00000000
        /*0090*/ 	.short	0x0002
        /*0092*/ 	.short	0x0010
        /*0094*/ 	.byte	0x00, 0xf5, 0x21, 0x00


	//----- nvinfo : EIATTR_KPARAM_INFO
	.align		4
.L_39:
        /*0098*/ 	.byte	0x04, 0x17
        /*009a*/ 	.short	(.L_41 - .L_40)
.L_40:
        /*009c*/ 	.word	0x00000000
        /*00a0*/ 	.short	0x0001
        /*00a2*/ 	.short	0x0008
        /*00a4*/ 	.byte	0x00, 0xf5, 0x21, 0x00


	//----- nvinfo : EIATTR_KPARAM_INFO
	.align		4
.L_41:
        /*00a8*/ 	.byte	0x04, 0x17
        /*00aa*/ 	.short	(.L_43 - .L_42)
.L_42:
        /*00ac*/ 	.word	0x00000000
        /*00b0*/ 	.short	0x0000
        /*00b2*/ 	.short	0x0000
        /*00b4*/ 	.byte	0x00, 0xf5, 0x21, 0x00


	//----- nvinfo : EIATTR_SPARSE_MMA_MASK
	.align		4
.L_43:
        /*00b8*/ 	.byte	0x03, 0x50
        /*00ba*/ 	.short	0x0000


	//----- nvinfo : EIATTR_MAXREG_COUNT
	.align		4
        /*00bc*/ 	.byte	0x03, 0x1b
        /*00be*/ 	.short	0x00ff


	//----- nvinfo : EIATTR_NUM_BARRIERS
	.align		4
        /*00c0*/ 	.byte	0x02, 0x4c
        /*00c2*/ 	.byte	0x01
	.zero		1


	//----- nvinfo : EIATTR_MERCURY_ISA_VERSION
	.align		4
        /*00c4*/ 	.byte	0x03, 0x5f
        /*00c6*/ 	.short	0x0101


	//----- nvinfo : EIATTR_VRC_CTA_INIT_COUNT
	.align		4
        /*00c8*/ 	.byte	0x02, 0x4a
	.zero		1
	.zero		1


	//----- nvinfo : EIATTR_EXIT_INSTR_OFFSETS
	.align		4
        /*00cc*/ 	.byte	0x04, 0x1c
        /*00ce*/ 	.short	(.L_45 - .L_44)


	//   ....[0]....
.L_44:
        /*00d0*/ 	.word	0x00000070


	//   ....[1]....
        /*00d4*/ 	.word	0x000001d0


	//   ....[2]....
        /*00d8*/ 	.word	0x00000230


	//   ....[3]....
        /*00dc*/ 	.word	0x00000930


	//   ....[4]....
        /*00e0*/ 	.word	0x00002140


	//----- nvinfo : EIATTR_CRS_STACK_SIZE
	.align		4
.L_45:
        /*00e4*/ 	.byte	0x04, 0x1e
        /*00e6*/ 	.short	(.L_47 - .L_46)
.L_46:
        /*00e8*/ 	.word	0x00000000


	//----- nvinfo : EIATTR_CBANK_PARAM_SIZE
	.align		4
.L_47:
        /*00ec*/ 	.byte	0x03, 0x19
        /*00ee*/ 	.short	0x0048


	//----- nvinfo : EIATTR_PARAM_CBANK
	.align		4
        /*00f0*/ 	.byte	0x04, 0x0a
        /*00f2*/ 	.short	(.L_49 - .L_48)
	.align		4
.L_48:
        /*00f4*/ 	.word	index@(.nv.constant0.aso_many_series_one_param_f32)
        /*00f8*/ 	.short	0x0380
        /*00fa*/ 	.short	0x0048


	//----- nvinfo : EIATTR_SW_WAR
	.align		4
.L_49:
        /*00fc*/ 	.byte	0x04, 0x36
        /*00fe*/ 	.short	(.L_51 - .L_50)
.L_50:
        /*0100*/ 	.word	0x00000008
.L_51:


//--------------------- .nv.info.aso_batch_f32    --------------------------
	.section	.nv.info.aso_batch_f32,"",@"SHT_CUDA_INFO"
	.sectionflags	@""
	.align	4


	//----- nvinfo : EIATTR_CUDA_API_VERSION
	.align		4
        /*0000*/ 	.byte	0x04, 0x37
        /*0002*/ 	.short	(.L_53 - .L_52)
.L_52:
        /*0004*/ 	.word	0x00000082


	//----- nvinfo : EIATTR_KPARAM_INFO
	.align		4
.L_53:
        /*0008*/ 	.byte	0x04, 0x17
        /*000a*/ 	.short	(.L_55 - .L_54)
.L_54:
        /*000c*/ 	.word	0x00000000
        /*0010*/ 	.short	0x000f
        /*0012*/ 	.short	0x0068
        /*0014*/ 	.byte	0x00, 0xf5, 0x21, 0x00


	//----- nvinfo : EIATTR_KPARAM_INFO
	.align		4
.L_55:
        /*0018*/ 	.byte	0x04, 0x17
        /*001a*/ 	.short	(.L_57 - .L_56)
.L_56:
        /*001c*/ 	.word	0x00000000
        /*0020*/ 	.short	0x000e
        /*0022*/ 	.short	0x0060
        /*0024*/ 	.byte	0x00, 0xf5, 0x21, 0x00


	//----- nvinfo : EIATTR_KPARAM_INFO
	.align		4
.L_57:
        /*0028*/ 	.byte	0x04, 0x17
        /*002a*/ 	.short	(.L_59 - .L_58)
.L_58:
        /*002c*/ 	.word	0x00000000
        /*0030*/ 	.short	0x000d
        /*0032*/ 	.short	0x005c
        /*0034*/ 	.byte	0x00, 0xf0, 0x11, 0x00


	//----- nvinfo : EIATTR_KPARAM_INFO
	.align		4
.L_59:
        /*0038*/ 	.byte	0x04, 0x17
        /*003a*/ 	.short	(.L_61 - .L_60)
.L_60:
        /*003c*/ 	.word	0x00000000
        /*0040*/ 	.short	0x000c
        /*0042*/ 	.short	0x0058
        /*0044*/ 	.byte	0x00, 0xf0, 0x11, 0x00


	//----- nvinfo : EIATTR_KPARAM_INFO
	.align		4
.L_61:
        /*0048*/ 	.byte	0x04, 0x17
        /*004a*/ 	.short	(.L_63 - .L_62)
.L_62:
        /*004c*/ 	.word	0x00000000
        /*0050*/ 	.short	0x000b
        /*0052*/ 	.short	0x0054
        /*0054*/ 	.byte	0x00, 0xf0, 0x11, 0x00


	//----- nvinfo : EIATTR_KPARAM_INFO
	.align		4
.L_63:
        /*0058*/ 	.byte	0x04, 0x17
        /*005a*/ 	.short	(.L_65 - .L_64)
.L_64:
        /*005c*/ 	.word	0x00000000
        /*0060*/ 	.short	0x000a
        /*0062*/ 	.short	0x0050
        /*0064*/ 	.byte	0x00, 0xf0, 0x11, 0x00


	//----- nvinfo : EIATTR_KPARAM_INFO
	.align		4
.L_65:
        /*0068*/ 	.byte	0x04, 0x17
        /*006a*/ 	.short	(.L_67 - .L_66)
.L_66:
        /*006c*/ 	.word	0x00000000
        /*0070*/ 	.short	0x0009
        /*0072*/ 	.short	0x0048
        /*0074*/ 	.byte	0x00, 0xf5, 0x21, 0x00


	//----- nvinfo : EIATTR_KPARAM_INFO
	.align		4
.L_67:
        /*0078*/ 	.byte	0x04, 0x17
        /*007a*/ 	.short	(.L_69 - .L_68)
.L_68:
        /*007c*/ 	.word	0x00000000
        /*0080*/ 	.short	0x0008
        /*0082*/ 	.short	0x0040
        /*0084*/ 	.byte	0x00, 0xf5, 0x21, 0x00


	//----- nvinfo : EIATTR_KPARAM_INFO
	.align		4
.L_69:
        /*0088*/ 	.byte	0x04, 0x17
        /*008a*/ 	.short	(.L_71 - .L_70)
.L_70:
        /*008c*/ 	.word	0x00000000
        /*0090*/ 	.short	0x0007
        /*0092*/ 	.short	0x0038
        /*0094*/ 	.byte	0x00, 0xf5, 0x21, 0x00


	//----- nvinfo : EIATTR_KPARAM_INFO
	.align		4
.L_71:
        /*0098*/ 	.byte	0x04, 0x17
        /*009a*/ 	.short	(.L_73 - .L_72)
.L_72:
        /*009c*/ 	.word	0x00000000
        /*00a0*/ 	.short	0x0006
        /*00a2*/ 	.short	0x0030
        /*00a4*/ 	.byte	0x00, 0xf5, 0x21, 0x00


	//----- nvinfo : EIATTR_KPARAM_INFO
	.align		4
.L_73:
        /*00a8*/ 	.byte	0x04, 0x17
        /*00aa*/ 	.short	(.L_75 - .L_74)
.L_74:
        /*00ac*/ 	.word	0x00000000
        /*00b0*/ 	.short	0x0005
        /*00b2*/ 	.short	0x0028
        /*00b4*/ 	.byte	0x00, 0xf5, 0x21, 0x00


	//----- nvinfo : EIATTR_KPARAM_INFO
	.align		4
.L_75:
        /*00b8*/ 	.byte	0x04, 0x17
        /*00ba*/ 	.short	(.L_77 - .L_76)
.L_76:
        /*00bc*/ 	.word	0x00000000
        /*00c0*/ 	.short	0x0004
        /*00c2*/ 	.short	0x0020
        /*00c4*/ 	.byte	0x00, 0xf5, 0x21, 0x00


	//----- nvinfo : EIATTR_KPARAM_INFO
	.align		4
.L_77:
        /*00c8*/ 	.byte	0x04, 0x17
        /*00ca*/ 	.short	(.L_79 - .L_78)
.L_78:
        /*00cc*/ 	.word	0x00000000
        /*00d0*/ 	.short	0x0003
        /*00d2*/ 	.short	0x0018
        /*00d4*/ 	.byte	0x00, 0xf5, 0x21, 0x00


	//----- nvinfo : EIATTR_KPARAM_INFO
	.align		4
.L_79:
        /*00d8*/ 	.byte	0x04, 0x17
        /*00da*/ 	.short	(.L_81 - .L_80)
.L_80:
        /*00dc*/ 	.word	0x00000000
        /*00e0*/ 	.short	0x0002
        /*00e2*/ 	.short	0x0010
        /*00e4*/ 	.byte	0x00, 0xf5, 0x21, 0x00


	//----- nvinfo : EIATTR_KPARAM_INFO
	.align		4
.L_81:
        /*00e8*/ 	.byte	0x04, 0x17
        /*00ea*/ 	.short	(.L_83 - .L_82)
.L_82:
        /*00ec*/ 	.word	0x00000000
        /*00f0*/ 	.short	0x0001
        /*00f2*/ 	.short	0x0008
        /*00f4*/ 	.byte	0x00, 0xf5, 0x21, 0x00


	//----- nvinfo : EIATTR_KPARAM_INFO
	.align		4
.L_83:
        /*00f8*/ 	.byte	0x04, 0x17
        /*00fa*/ 	.short	(.L_85 - .L_84)
.L_84:
        /*00fc*/ 	.word	0x00000000
        /*0100*/ 	.short	0x0000
        /*0102*/ 	.short	0x0000
        /*0104*/ 	.byte	0x00, 0xf5, 0x21, 0x00


	//----- nvinfo : EIATTR_SPARSE_MMA_MASK
	.align		4
.L_85:
        /*0108*/ 	.byte	0x03, 0x50
        /*010a*/ 	.short	0x0000


	//----- nvinfo : EIATTR_MAXREG_COUNT
	.align		4
        /*010c*/ 	.byte	0x03, 0x1b
        /*010e*/ 	.short	0x00ff


	//----- nvinfo : EIATTR_NUM_BARRIERS
	.align		4
        /*0110*/ 	.byte	0x02, 0x4c
        /*0112*/ 	.byte	0x01
	.zero		1


	//----- nvinfo : EIATTR_MERCURY_ISA_VERSION
	.align		4
        /*0114*/ 	.byte	0x03, 0x5f
        /*0116*/ 	.short	0x0101


	//----- nvinfo : EIATTR_VRC_CTA_INIT_COUNT
	.align		4
        /*0118*/ 	.byte	0x02, 0x4a
	.zero		1
	.zero		1


	//----- nvinfo : EIATTR_EXIT_INSTR_OFFSETS
	.align		4
        /*011c*/ 	.byte	0x04, 0x1c
        /*011e*/ 	.short	(.L_87 - .L_86)


	//   ....[0]....
.L_86:
        /*0120*/ 	.word	0x00000050


	//   ....[1]....
        /*0124*/ 	.word	0x00000110


	//   ....[2]....
        /*0128*/ 	.word	0x000002c0


	//   ....[3]....
        /*012c*/ 	.word	0x00000310


	//   ....[4]....
        /*0130*/ 	.word	0x00001360


	//----- nvinfo : EIATTR_CRS_STACK_SIZE
	.align		4
.L_87:
        /*0134*/ 	.byte	0x04, 0x1e
        /*0136*/ 	.short	(.L_89 - .L_88)
.L_88:
        /*0138*/ 	.word	0x00000000


	//----- nvinfo : EIATTR_CBANK_PARAM_SIZE
	.align		4
.L_89:
        /*013c*/ 	.byte	0x03, 0x19
        /*013e*/ 	.short	0x0070


	//----- nvinfo : EIATTR_PARAM_CBANK
	.align		4
        /*0140*/ 	.byte	0x04, 0x0a
        /*0142*/ 	.short	(.L_91 - .L_90)
	.align		4
.L_90:
        /*0144*/ 	.word	index@(.nv.constant0.aso_batch_f32)
        /*0148*/ 	.short	0x0380
        /*014a*/ 	.short	0x0070


	//----- nvinfo : EIATTR_SW_WAR
	.align		4
.L_91:
        /*014c*/ 	.byte	0x04, 0x36
        /*014e*/ 	.short	(.L_93 - .L_92)
.L_92:
        /*0150*/ 	.word	0x00000008
.L_93:


//--------------------- .nv.callgraph             --------------------------
	.section	.nv.callgraph,"",@"SHT_CUDA_CALLGRAPH"
	.align	4
	.sectionentsize	8
	.align		4
        /*0000*/ 	.word	0x00000000
	.align		4
        /*0004*/ 	.word	0xffffffff
	.align		4
        /*0008*/ 	.word	0x00000000
	.align		4
        /*000c*/ 	.word	0xfffffffe
	.align		4
        /*0010*/ 	.word	0x00000000
	.align		4
        /*0014*/ 	.word	0xfffffffd
	.align		4
        /*0018*/ 	.word	0x00000000
	.align		4
        /*001c*/ 	.word	0xfffffffc


//--------------------- .text.aso_many_series_one_param_f32 --------------------------
	.section	.text.aso_many_series_one_param_f32,"ax",@progbits
	.align	128
        .global         aso_many_series_one_param_f32
        .type           aso_many_series_one_param_f32,@function
        .size           aso_many_series_one_param_f32,(.L_x_71 - aso_many_series_one_param_f32)
        .other          aso_many_series_one_param_f32,@"STO_CUDA_ENTRY STV_DEFAULT"
aso_many_series_one_param_f32:
.text.aso_many_series_one_param_f32:
[----:B------:R-:W-:Y:S01]  /*0000*/  LDC R1, c[0x0][0x37c] ;  /* 0x0000df00ff017b82 */ /* 0x000fe20000000800 */
[----:B------:R-:W0:Y:S01]  /*0010*/  S2R R2, SR_CTAID.X ;  /* 0x0000000000027919 */ /* 0x000e220000002500 */
[----:B------:R-:W1:Y:S01]  /*0020*/  LDCU UR16, c[0x0][0x3b0] ;  /* 0x00007600ff1077ac */ /* 0x000e620008000800 */
[----:B------:R-:W0:Y:S01]  /*0030*/  LDCU UR4, c[0x0][0x3a8] ;  /* 0x00007500ff0477ac */ /* 0x000e220008000800 */
[----:B-1----:R-:W-:-:S06]  /*0040*/  UISETP.GE.AND UP0, UPT, UR16, 0x1, UPT ;  /* 0x000000011000788c */ /* 0x002fcc000bf06270 */
[----:B------:R-:W-:-:S04]  /*0050*/  PLOP3.LUT P0, PT, PT, PT, UP0, 0x80, 0x8 ;  /* 0x000000000008781c */ /* 0x000fc80003f0f008 */
[----:B0-----:R-:W-:-:S13]  /*0060*/  ISETP.GE.OR P0, PT, R2, UR4, !P0 ;  /* 0x0000000402007c0c */ /* 0x001fda000c706670 */
[----:B------:R-:W-:Y:S05]  /*0070*/  @P0 EXIT ;  /* 0x000000000000094d */ /* 0x000fea0003800000 */
[----:B------:R-:W0:Y:S01]  /*0080*/  S2R R3, SR_TID.X ;  /* 0x0000000000037919 */ /* 0x000e220000002100 */
[----:B------:R-:W0:Y:S01]  /*0090*/  LDCU UR17, c[0x0][0x3ac] ;  /* 0x00007580ff1177ac */ /* 0x000e220008000800 */
[----:B------:R-:W-:Y:S01]  /*00a0*/  BSSY.RECONVERGENT B0, `(.L_x_0) ;  /* 0x0000011000007945 */ /* 0x000fe20003800200 */
[----:B------:R-:W1:Y:S01]  /*00b0*/  LDCU.64 UR10, c[0x0][0x358] ;  /* 0x00006b00ff0a77ac */ /* 0x000e620008000a00 */
[C---:B0-----:R-:W-:Y:S02]  /*00c0*/  ISETP.GE.AND P0, PT, R3.reuse, UR17, PT ;  /* 0x0000001103007c0c */ /* 0x041fe4000bf06270 */
[----:B------:R-:W-:-:S11]  /*00d0*/  ISETP.NE.AND P1, PT, R3, RZ, PT ;  /* 0x000000ff0300720c */ /* 0x000fd60003f25270 */
[----:B-1----:R-:W-:Y:S05]  /*00e0*/  @P0 BRA `(.L_x_1) ;  /* 0x0000000000300947 */ /* 0x002fea0003800000 */
[----:B------:R-:W0:Y:S01]  /*00f0*/  LDC R0, c[0x0][0x360] ;  /* 0x0000d800ff007b82 */ /* 0x000e220000000800 */
[----:B------:R-:W-:-:S07]  /*0100*/  IMAD.MOV.U32 R13, RZ, RZ, 0x7fc00000 ;  /* 0x7fc00000ff0d7424 */ /* 0x000fce00078e00ff */
[----:B------:R-:W1:Y:S08]  /*0110*/  LDC.64 R8, c[0x0][0x3b8] ;  /* 0x0000ee00ff087b82 */ /* 0x000e700000000a00 */
[----:B------:R-:W2:Y:S02]  /*0120*/  LDC.64 R10, c[0x0][0x3c0] ;  /* 0x0000f000ff0a7b82 */ /* 0x000ea40000000a00 */
.L_x_2:
[----:B---3--:R-:W-:Y:S02]  /*0130*/  IMAD R7, R3, UR4, R2 ;  /* 0x0000000403077c24 */ /* 0x008fe4000f8e0202 */
[----:B0-----:R-:W-:Y:S02]  /*0140*/  IMAD.IADD R3, R0, 0x1, R3 ;  /* 0x0000000100037824 */ /* 0x001fe400078e0203 */
[----:B-1----:R-:W-:-:S03]  /*0150*/  IMAD.WIDE R4, R7, 0x4, R8 ;  /* 0x0000000407047825 */ /* 0x002fc600078e0208 */
[----:B------:R-:W-:Y:S01]  /*0160*/  ISETP.GE.AND P0, PT, R3, UR17, PT ;  /* 0x0000001103007c0c */ /* 0x000fe2000bf06270 */
[----:B--2---:R-:W-:Y:S01]  /*0170*/  IMAD.WIDE R6, R7, 0x4, R10 ;  /* 0x0000000407067825 */ /* 0x004fe200078e020a */
[----:B------:R3:W-:Y:S04]  /*0180*/  STG.E desc[UR10][R4.64], R13 ;  /* 0x0000000d04007986 */ /* 0x0007e8000c10190a */
[----:B------:R3:W-:Y:S07]  /*0190*/  STG.E desc[UR10][R6.64], R13 ;  /* 0x0000000d06007986 */ /* 0x0007ee000c10190a */
[----:B------:R-:W-:Y:S05]  /*01a0*/  @!P0 BRA `(.L_x_2) ;  /* 0xfffffffc00e08947 */ /* 0x000fea000383ffff */
.L_x_1:
[----:B------:R-:W-:Y:S05]  /*01b0*/  BSYNC.RECONVERGENT B0 ;  /* 0x0000000000007941 */ /* 0x000fea0003800200 */
.L_x_0:
[----:B------:R-:W-:Y:S06]  /*01c0*/  BAR.SYNC.DEFER_BLOCKING 0x0 ;  /* 0x0000000000007b1d */ /* 0x000fec0000010000 */
[----:B------:R-:W-:Y:S05]  /*01d0*/  @P1 EXIT ;  /* 0x000000000000194d */ /* 0x000fea0003800000 */
[----:B---3--:R-:W0:Y:S02]  /*01e0*/  LDC.64 R4, c[0x0][0x3a0] ;  /* 0x0000e800ff047b82 */ /* 0x008e240000000a00 */
[----:B0-----:R-:W-:-:S05]  /*01f0*/  IMAD.WIDE.U32 R4, R2, 0x4, R4 ;  /* 0x0000000402047825 */ /* 0x001fca00078e0004 */
[----:B------:R-:W2:Y:S02]  /*0200*/  LDG.E.CONSTANT R3, desc[UR10][R4.64] ;  /* 0x0000000a04037981 */ /* 0x000ea4000c1e9900 */
[----:B--2---:R-:W-:-:S05]  /*0210*/  VIADD R0, R3, UR16 ;  /* 0x0000001003007c36 */ /* 0x004fca0008000000 */
[----:B------:R-:W-:-:S13]  /*0220*/  ISETP.GT.AND P0, PT, R0, UR17, PT ;  /* 0x0000001100007c0c */ /* 0x000fda000bf04270 */
[----:B------:R-:W-:Y:S05]  /*0230*/  @P0 EXIT ;  /* 0x000000000000094d */ /* 0x000fea0003800000 */
[----:B------:R-:W-:Y:S02]  /*0240*/  UISETP.GE.U32.AND UP0, UPT, UR16, 0x8, UPT ;  /* 0x000000081000788c */ /* 0x000fe4000bf06070 */
[----:B------:R-:W-:Y:S01]  /*0250*/  ULOP3.LUT UR8, UR16, 0x7, URZ, 0xc0, !UPT ;  /* 0x0000000710087892 */ /* 0x000fe2000f8ec0ff */
[----:B------:R-:W-:-:S06]  /*0260*/  UMOV UR4, URZ ;  /* 0x000000ff00047c82 */ /* 0x000fcc0008000000 */
[----:B------:R-:W-:Y:S05]  /*0270*/  BRA.U !UP0, `(.L_x_3) ;  /* 0x0000000108b87547 */ /* 0x000fea000b800000 */
[----:B------:R-:W0:Y:S01]  /*0280*/  S2UR UR7, SR_CgaCtaId ;  /* 0x00000000000779c3 */ /* 0x000e220000008800 */
[----:B------:R-:W-:Y:S01]  /*0290*/  UMOV UR6, 0x400 ;  /* 0x0000040000067882 */ /* 0x000fe20000000000 */
[----:B------:R-:W-:Y:S01]  /*02a0*/  ULOP3.LUT UR4, UR16, 0x7ffffff8, URZ, 0xc0, !UPT ;  /* 0x7ffffff810047892 */ /* 0x000fe2000f8ec0ff */
[----:B------:R-:W-:Y:S01]  /*02b0*/  UMOV UR5, 0xc ;  /* 0x0000000c00057882 */ /* 0x000fe20000000000 */
[----:B------:R-:W-:Y:S02]  /*02c0*/  ULEA UR9, UR16, 0x10, 0x2 ;  /* 0x0000001010097891 */ /* 0x000fe4000f8e10ff */
[----:B------:R-:W-:Y:S02]  /*02d0*/  ULEA UR12, UR16, 0x10, 0x3 ;  /* 0x00000010100c7891 */ /* 0x000fe4000f8e18ff */
[----:B------:R-:W-:Y:S02]  /*02e0*/  UIMAD UR5, UR16, UR5, 0x1c ;  /* 0x0000001c100574a4 */ /* 0x000fe4000f8e0205 */
[----:B0-----:R-:W-:-:S02]  /*02f0*/  ULEA UR6, UR7, UR6, 0x18 ;  /* 0x0000000607067291 */ /* 0x001fc4000f8ec0ff */
[----:B------:R-:W-:-:S04]  /*0300*/  UIADD3 UR7, UPT, UPT, -UR4, URZ, URZ ;  /* 0x000000ff04077290 */ /* 0x000fc8000fffe1ff */
[----:B------:R-:W-:-:S08]  /*0310*/  MOV R4, UR6 ;  /* 0x0000000600047c02 */ /* 0x000fd00008000f00 */
.L_x_4:
[----:B------:R-:W-:Y:S01]  /*0320*/  STS [R4], RZ ;  /* 0x000000ff04007388 */ /* 0x000fe20000000800 */
[----:B------:R-:W-:-:S03]  /*0330*/  UIADD3 UR7, UPT, UPT, UR7, 0x8, URZ ;  /* 0x0000000807077890 */ /* 0x000fc6000fffe0ff */
[----:B------:R-:W-:Y:S01]  /*0340*/  STS [R4+UR9+-0x10], RZ ;  /* 0xfffff0ff04007988 */ /* 0x000fe20008000809 */
[----:B------:R-:W-:-:S03]  /*0350*/  UISETP.NE.AND UP0, UPT, UR7, URZ, UPT ;  /* 0x000000ff0700728c */ /* 0x000fc6000bf05270 */
[----:B------:R-:W-:Y:S04]  /*0360*/  STS [R4+UR12+-0x10], RZ ;  /* 0xfffff0ff04007988 */ /* 0x000fe8000800080c */
[----:B------:R-:W-:Y:S04]  /*0370*/  STS [R4+UR5+-0x1c], RZ ;  /* 0xffffe4ff04007988 */ /* 0x000fe80008000805 */
[----:B------:R-:W-:Y:S04]  /*0380*/  STS [R4+0x4], RZ ;  /* 0x000004ff04007388 */ /* 0x000fe80000000800 */
[----:B------:R-:W-:Y:S04]  /*0390*/  STS [R4+UR9+-0xc], RZ ;  /* 0xfffff4ff04007988 */ /* 0x000fe80008000809 */
        /* <DEDUP_REMOVED lines=11> */
[----:B------:R-:W-:Y:S04]  /*0450*/  STS [R4+UR9], RZ ;  /* 0x000000ff04007988 */ /* 0x000fe80008000809 */
[----:B------:R-:W-:Y:S04]  /*0460*/  STS [R4+UR12], RZ ;  /* 0x000000ff04007988 */ /* 0x000fe8000800080c */
[----:B------:R-:W-:Y:S04]  /*0470*/  STS [R4+UR5+-0xc], RZ ;  /* 0xfffff4ff04007988 */ /* 0x000fe80008000805 */
[----:B------:R-:W-:Y:S04]  /*0480*/  STS [R4+0x14], RZ ;  /* 0x000014ff04007388 */ /* 0x000fe80000000800 */
[----:B------:R-:W-:Y:S04]  /*0490*/  STS [R4+UR9+0x4], RZ ;  /* 0x000004ff04007988 */ /* 0x000fe80008000809 */
[----:B------:R-:W-:Y:S04]  /*04a0*/  STS [R4+UR12+0x4], RZ ;  /* 0x000004ff04007988 */ /* 0x000fe8000800080c */
        /* <DEDUP_REMOVED lines=8> */
[----:B------:R0:W-:Y:S02]  /*0530*/  STS [R4+UR5], RZ ;  /* 0x000000ff04007988 */ /* 0x0001e40008000805 */
[----:B0-----:R-:W-:Y:S01]  /*0540*/  VIADD R4, R4, 0x20 ;  /* 0x0000002004047836 */ /* 0x001fe20000000000 */
[----:B------:R-:W-:Y:S06]  /*0550*/  BRA.U UP0, `(.L_x_4) ;  /* 0xfffffffd00707547 */ /* 0x000fec000b83ffff */
.L_x_3:
[----:B------:R-:W0:Y:S01]  /*0560*/  S2UR UR6, SR_CgaCtaId ;  /* 0x00000000000679c3 */ /* 0x000e220000008800 */
[----:B------:R-:W-:Y:S01]  /*0570*/  UMOV UR5, 0x400 ;  /* 0x0000040000057882 */ /* 0x000fe20000000000 */
[----:B------:R-:W-:Y:S02]  /*0580*/  UISETP.NE.AND UP0, UPT, UR8, URZ, UPT ;  /* 0x000000ff0800728c */ /* 0x000fe4000bf05270 */
[----:B0-----:R-:W-:-:S04]  /*0590*/  ULEA UR5, UR6, UR5, 0x18 ;  /* 0x0000000506057291 */ /* 0x001fc8000f8ec0ff */
[----:B------:R-:W-:-:S04]  /*05a0*/  ULEA UR12, UR16, UR5, 0x2 ;  /* 0x00000005100c7291 */ /* 0x000fc8000f8e10ff */
[----:B------:R-:W-:-:S04]  /*05b0*/  ULEA UR13, UR16, UR12, 0x2 ;  /* 0x0000000c100d7291 */ /* 0x000fc8000f8e10ff */
[----:B------:R-:W-:Y:S01]  /*05c0*/  ULEA UR14, UR16, UR13, 0x2 ;  /* 0x0000000d100e7291 */ /* 0x000fe2000f8e10ff */
[----:B------:R-:W-:Y:S11]  /*05d0*/  BRA.U !UP0, `(.L_x_5) ;  /* 0x0000000108d07547 */ /* 0x000ff6000b800000 */
[----:B------:R-:W-:Y:S02]  /*05e0*/  UISETP.GE.U32.AND UP0, UPT, UR8, 0x4, UPT ;  /* 0x000000040800788c */ /* 0x000fe4000bf06070 */
[----:B------:R-:W-:-:S04]  /*05f0*/  ULOP3.LUT UR6, UR16, 0x3, URZ, 0xc0, !UPT ;  /* 0x0000000310067892 */ /* 0x000fc8000f8ec0ff */
[----:B------:R-:W-:-:S03]  /*0600*/  UISETP.NE.AND UP1, UPT, UR6, URZ, UPT ;  /* 0x000000ff0600728c */ /* 0x000fc6000bf25270 */
[----:B------:R-:W-:Y:S08]  /*0610*/  BRA.U !UP0, `(.L_x_6) ;  /* 0x0000000108547547 */ /* 0x000ff0000b800000 */
[----:B------:R-:W-:Y:S02]  /*0620*/  ULEA UR7, UR4, UR5, 0x2 ;  /* 0x0000000504077291 */ /* 0x000fe4000f8e10ff */
[----:B------:R-:W-:Y:S02]  /*0630*/  ULEA UR8, UR4, UR12, 0x2 ;  /* 0x0000000c04087291 */ /* 0x000fe4000f8e10ff */
[----:B------:R-:W-:Y:S02]  /*0640*/  ULEA UR9, UR4, UR13, 0x2 ;  /* 0x0000000d04097291 */ /* 0x000fe4000f8e10ff */
[----:B------:R-:W-:Y:S02]  /*0650*/  ULEA UR15, UR4, UR14, 0x2 ;  /* 0x0000000e040f7291 */ /* 0x000fe4000f8e10ff */
[----:B------:R-:W-:Y:S01]  /*0660*/  UIADD3 UR4, UPT, UPT, UR4, 0x4, URZ ;  /* 0x0000000404047890 */ /* 0x000fe2000fffe0ff */
[----:B------:R-:W-:Y:S04]  /*0670*/  STS [UR7], RZ ;  /* 0x000000ffff007988 */ /* 0x000fe80008000807 */
[----:B------:R-:W-:Y:S04]  /*0680*/  STS [UR8], RZ ;  /* 0x000000ffff007988 */ /* 0x000fe80008000808 */
[----:B------:R-:W-:Y:S04]  /*0690*/  STS [UR9], RZ ;  /* 0x000000ffff007988 */ /* 0x000fe80008000809 */
[----:B------:R-:W-:Y:S04]  /*06a0*/  STS [UR15], RZ ;  /* 0x000000ffff007988 */ /* 0x000fe8000800080f */
[----:B------:R-:W-:Y:S04]  /*06b0*/  STS [UR7+0x4], RZ ;  /* 0x000004ffff007988 */ /* 0x000fe80008000807 */
        /* <DEDUP_REMOVED lines=10> */
[----:B------:R-:W-:Y:S01]  /*0760*/  STS [UR15+0xc], RZ ;  /* 0x00000cffff007988 */ /* 0x000fe2000800080f */
.L_x_6:
[----:B------:R-:W-:Y:S05]  /*0770*/  BRA.U !UP1, `(.L_x_5) ;  /* 0x0000000109687547 */ /* 0x000fea000b800000 */
[----:B------:R-:W-:Y:S02]  /*0780*/  UISETP.NE.AND UP0, UPT, UR6, 0x1, UPT ;  /* 0x000000010600788c */ /* 0x000fe4000bf05270 */
[----:B------:R-:W-:-:S04]  /*0790*/  ULOP3.LUT UR7, UR16, 0x1, URZ, 0xc0, !UPT ;  /* 0x0000000110077892 */ /* 0x000fc8000f8ec0ff */
[----:B------:R-:W-:-:S03]  /*07a0*/  UISETP.NE.U32.AND UP1, UPT, UR7, 0x1, UPT ;  /* 0x000000010700788c */ /* 0x000fc6000bf25070 */
        /* <DEDUP_REMOVED lines=13> */
[----:B------:R-:W-:Y:S01]  /*0880*/  STS [UR9+0x4], RZ ;  /* 0x000004ffff007988 */ /* 0x000fe20008000809 */
.L_x_7:
[----:B------:R-:W-:Y:S05]  /*0890*/  BRA.U UP1, `(.L_x_5) ;  /* 0x0000000101207547 */ /* 0x000fea000b800000 */
[----:B------:R-:W-:Y:S02]  /*08a0*/  ULEA UR5, UR4, UR5, 0x2 ;  /* 0x0000000504057291 */ /* 0x000fe4000f8e10ff */
[----:B------:R-:W-:Y:S02]  /*08b0*/  ULEA UR6, UR4, UR12, 0x2 ;  /* 0x0000000c04067291 */ /* 0x000fe4000f8e10ff */
[----:B------:R-:W-:Y:S02]  /*08c0*/  ULEA UR7, UR4, UR13, 0x2 ;  /* 0x0000000d04077291 */ /* 0x000fe4000f8e10ff */
[----:B------:R-:W-:-:S03]  /*08d0*/  ULEA UR4, UR4, UR14, 0x2 ;  /* 0x0000000e04047291 */ /* 0x000fc6000f8e10ff */
[----:B------:R-:W-:Y:S04]  /*08e0*/  STS [UR5], RZ ;  /* 0x000000ffff007988 */ /* 0x000fe80008000805 */
[----:B------:R-:W-:Y:S04]  /*08f0*/  STS [UR6], RZ ;  /* 0x000000ffff007988 */ /* 0x000fe80008000806 */
[----:B------:R-:W-:Y:S04]  /*0900*/  STS [UR7], RZ ;  /* 0x000000ffff007988 */ /* 0x000fe80008000807 */
[----:B------:R-:W-:Y:S01]  /*0910*/  STS [UR4], RZ ;  /* 0x000000ffff007988 */ /* 0x000fe20008000804 */
.L_x_5:
[----:B------:R-:W-:-:S13]  /*0920*/  ISETP.GE.AND P0, PT, R3, UR17, PT ;  /* 0x0000001103007c0c */ /* 0x000fda000bf06270 */
[----:B------:R-:W-:Y:S05]  /*0930*/  @P0 EXIT ;  /* 0x000000000000094d */ /* 0x000fea0003800000 */
[----:B------:R-:W-:Y:S02]  /*0940*/  HFMA2 R22, -RZ, RZ, 0, 0 ;  /* 0x00000000ff167431 */ /* 0x000fe400000001ff */
[----:B------:R-:W-:Y:S01]  /*0950*/  VIADD R4, R0, 0xffffffff ;  /* 0xffffffff00047836 */ /* 0x000fe20000000000 */
[----:B------:R-:W-:Y:S01]  /*0960*/  CS2R R6, SRZ ;  /* 0x0000000000067805 */ /* 0x000fe2000001ff00 */
[----:B------:R-:W-:Y:S01]  /*0970*/  IMAD.MOV.U32 R0, RZ, RZ, RZ ;  /* 0x000000ffff007224 */ /* 0x000fe200078e00ff */
[----:B------:R-:W-:Y:S01]  /*0980*/  CS2R R8, SRZ ;  /* 0x0000000000087805 */ /* 0x000fe2000001ff00 */
[----:B------:R-:W-:Y:S01]  /*0990*/  IMAD.MOV.U32 R5, RZ, RZ, RZ ;  /* 0x000000ffff057224 */ /* 0x000fe200078e00ff */
[----:B------:R-:W-:Y:S01]  /*09a0*/  UIADD3 UR6, UPT, UPT, UR16, -0x1, URZ ;  /* 0xffffffff10067890 */ /* 0x000fe2000fffe0ff */
[----:B------:R-:W-:Y:S01]  /*09b0*/  IMAD.MOV.U32 R16, RZ, RZ, RZ ;  /* 0x000000ffff107224 */ /* 0x000fe200078e00ff */
[----:B------:R-:W-:Y:S01]  /*09c0*/  UMOV UR4, URZ ;  /* 0x000000ff00047c82 */ /* 0x000fe20008000000 */
[----:B------:R-:W-:-:S09]  /*09d0*/  UMOV UR5, URZ ;  /* 0x000000ff00057c82 */ /* 0x000fd20008000000 */
.L_x_27:
[----:B------:R-:W0:Y:S01]  /*09e0*/  LDC.64 R20, c[0x0][0x398] ;  /* 0x0000e600ff147b82 */ /* 0x000e220000000a00 */
[----:B------:R-:W1:Y:S07]  /*09f0*/  LDCU UR7, c[0x0][0x3a8] ;  /* 0x00007500ff0777ac */ /* 0x000e6e0008000800 */
[----:B------:R-:W2:Y:S08]  /*0a00*/  LDC.64 R24, c[0x0][0x380] ;  /* 0x0000e000ff187b82 */ /* 0x000eb00000000a00 */
[----:B------:R-:W3:Y:S01]  /*0a10*/  LDC.64 R14, c[0x0][0x388] ;  /* 0x0000e200ff0e7b82 */ /* 0x000ee20000000a00 */
[----:B-1----:R-:W-:-:S07]  /*0a20*/  IMAD R10, R3, UR7, R2 ;  /* 0x00000007030a7c24 */ /* 0x002fce000f8e0202 */
[----:B------:R-:W1:Y:S01]  /*0a30*/  LDC.64 R12, c[0x0][0x390] ;  /* 0x0000e400ff0c7b82 */ /* 0x000e620000000a00 */
[----:B0-----:R-:W-:-:S06]  /*0a40*/  IMAD.WIDE R20, R10, 0x4, R20 ;  /* 0x000000040a147825 */ /* 0x001fcc00078e0214 */
[----:B------:R0:W5:Y:S01]  /*0a50*/  LDG.E.CONSTANT R20, desc[UR10][R20.64] ;  /* 0x0000000a14147981 */ /* 0x000162000c1e9900 */
[----:B--2---:R-:W-:-:S05]  /*0a60*/  IMAD.WIDE R24, R10, 0x4, R24 ;  /* 0x000000040a187825 */ /* 0x004fca00078e0218 */
[----:B------:R0:W5:Y:S01]  /*0a70*/  LDG.E.CONSTANT R11, desc[UR10][R24.64] ;  /* 0x0000000a180b7981 */ /* 0x000162000c1e9900 */
[----:B---3--:R-:W-:-:S05]  /*0a80*/  IMAD.WIDE R14, R10, 0x4, R14 ;  /* 0x000000040a0e7825 */ /* 0x008fca00078e020e */
[----:B------:R0:W5:Y:S01]  /*0a90*/  LDG.E.CONSTANT R18, desc[UR10][R14.64] ;  /* 0x0000000a0e127981 */ /* 0x000162000c1e9900 */
[----:B-1----:R-:W-:-:S05]  /*0aa0*/  IMAD.WIDE R12, R10, 0x4, R12 ;  /* 0x000000040a0c7825 */ /* 0x002fca00078e020c */
[----:B------:R0:W5:Y:S01]  /*0ab0*/  LDG.E.CONSTANT R19, desc[UR10][R12.64] ;  /* 0x0000000a0c137981 */ /* 0x000162000c1e9900 */
[----:B------:R-:W-:-:S09]  /*0ac0*/  UISETP.GE.AND UP0, UPT, UR5, 0x1, UPT ;  /* 0x000000010500788c */ /* 0x000fd2000bf06270 */
[----:B0-----:R-:W-:Y:S05]  /*0ad0*/  BRA.U !UP0, `(.L_x_8) ;  /* 0x0000000108487547 */ /* 0x001fea000b800000 */
[----:B------:R-:W0:Y:S01]  /*0ae0*/  LDC R23, c[0x0][0x3b0] ;  /* 0x0000ec00ff177b82 */ /* 0x000e220000000800 */
[----:B------:R-:W1:Y:S07]  /*0af0*/  LDCU UR8, c[0x0][0x3a8] ;  /* 0x00007500ff0877ac */ /* 0x000e6e0008000800 */
[----:B------:R-:W2:Y:S02]  /*0b00*/  LDC.64 R12, c[0x0][0x390] ;  /* 0x0000e400ff0c7b82 */ /* 0x000ea40000000a00 */
.L_x_9:
[----:B------:R-:W-:-:S04]  /*0b10*/  ISETP.NE.AND P0, PT, R16, RZ, PT ;  /* 0x000000ff1000720c */ /* 0x000fc80003f05270 */
[----:B0-----:R-:W-:-:S04]  /*0b20*/  SEL R21, R16, R23, P0 ;  /* 0x0000001710157207 */ /* 0x001fc80000000000 */
[----:B------:R-:W-:-:S06]  /*0b30*/  LEA R17, R21, UR13, 0x2 ;  /* 0x0000000d15117c11 */ /* 0x000fcc000f8e10ff */
[----:B------:R-:W1:Y:S02]  /*0b40*/  LDS R17, [R17+-0x4] ;  /* 0xfffffc0011117984 */ /* 0x000e640000000800 */
[----:B-1----:R-:W-:-:S04]  /*0b50*/  IMAD R15, R17, UR8, R2 ;  /* 0x00000008110f7c24 */ /* 0x002fc8000f8e0202 */
[----:B--2---:R-:W-:-:S06]  /*0b60*/  IMAD.WIDE R14, R15, 0x4, R12 ;  /* 0x000000040f0e7825 */ /* 0x004fcc00078e020c */
[----:B------:R-:W2:Y:S02]  /*0b70*/  LDG.E.CONSTANT R14, desc[UR10][R14.64] ;  /* 0x0000000a0e0e7981 */ /* 0x000ea4000c1e9900 */
[----:B--2--5:R-:W-:-:S13]  /*0b80*/  FSETP.GTU.AND P0, PT, R19, R14, PT ;  /* 0x0000000e1300720b */ /* 0x024fda0003f0c000 */
[----:B------:R-:W-:Y:S05]  /*0b90*/  @P0 BRA `(.L_x_8) ;  /* 0x0000000000180947 */ /* 0x000fea0003800000 */
[----:B------:R-:W-:Y:S01]  /*0ba0*/  UISETP.GT.AND UP0, UPT, UR5, 0x1, UPT ;  /* 0x000000010500788c */ /* 0x000fe2000bf04270 */
[----:B------:R-:W-:Y:S01]  /*0bb0*/  VIADD R16, R21, 0xffffffff ;  /* 0xffffffff15107836 */ /* 0x000fe20000000000 */
[----:B------:R-:W-:-:S07]  /*0bc0*/  UIADD3 UR7, UPT, UPT, UR5, -0x1, URZ ;  /* 0xffffffff05077890 */ /* 0x000fce000fffe0ff */
[----:B------:R-:W-:Y:S01]  /*0bd0*/  UMOV UR5, UR7 ;  /* 0x0000000700057c82 */ /* 0x000fe20008000000 */
[----:B------:R-:W-:Y:S05]  /*0be0*/  BRA.U UP0, `(.L_x_9) ;  /* 0xfffffffd00c87547 */ /* 0x000fea000b83ffff */
[----:B------:R-:W-:-:S05]  /*0bf0*/  UMOV UR5, URZ ;  /* 0x000000ff00057c82 */ /* 0x000fca0008000000 */
.L_x_8:
[----:B------:R-:W0:Y:S01]  /*0c00*/  LDC R17, c[0x0][0x3b0] ;  /* 0x0000ec00ff117b82 */ /* 0x000e220000000800 */
[----:B------:R-:W-:-:S05]  /*0c10*/  LEA R12, R16, UR13, 0x2 ;  /* 0x0000000d100c7c11 */ /* 0x000fca000f8e10ff */
[----:B------:R1:W-:Y:S01]  /*0c20*/  STS [R12], R3 ;  /* 0x000000030c007388 */ /* 0x0003e20000000800 */
[----:B0-----:R-:W-:-:S13]  /*0c30*/  ISETP.NE.AND P0, PT, R17, UR5, PT ;  /* 0x0000000511007c0c */ /* 0x001fda000bf05270 */
[----:B-1----:R-:W-:Y:S05]  /*0c40*/  @P0 BRA `(.L_x_10) ;  /* 0x0000000000640947 */ /* 0x002fea0003800000 */
[----:B------:R-:W-:Y:S01]  /*0c50*/  IABS R14, R17 ;  /* 0x00000011000e7213 */ /* 0x000fe20000000000 */
[----:B------:R-:W-:Y:S01]  /*0c60*/  VIADD R6, R6, 0x1 ;  /* 0x0000000106067836 */ /* 0x000fe20000000000 */
[----:B------:R-:W-:Y:S02]  /*0c70*/  UMOV UR5, UR6 ;  /* 0x0000000600057c82 */ /* 0x000fe40008000000 */
[----:B------:R-:W0:Y:S02]  /*0c80*/  I2F.RP R15, R14 ;  /* 0x0000000e000f7306 */ /* 0x000e240000209400 */
[----:B------:R-:W-:Y:S02]  /*0c90*/  IABS R23, R6 ;  /* 0x0000000600177213 */ /* 0x000fe40000000000 */
[----:B------:R-:W-:-:S04]  /*0ca0*/  ISETP.GE.AND P2, PT, R6, RZ, PT ;  /* 0x000000ff0600720c */ /* 0x000fc80003f46270 */
[----:B0-----:R-:W0:Y:S02]  /*0cb0*/  MUFU.RCP R15, R15 ;  /* 0x0000000f000f7308 */ /* 0x001e240000001000 */
[----:B0-----:R-:W-:-:S06]  /*0cc0*/  IADD3 R12, PT, PT, R15, 0xffffffe, RZ ;  /* 0x0ffffffe0f0c7810 */ /* 0x001fcc0007ffe0ff */
[----:B------:R0:W1:Y:S02]  /*0cd0*/  F2I.FTZ.U32.TRUNC.NTZ R13, R12 ;  /* 0x0000000c000d7305 */ /* 0x000064000021f000 */
[----:B0-----:R-:W-:Y:S02]  /*0ce0*/  IMAD.MOV.U32 R12, RZ, RZ, RZ ;  /* 0x000000ffff0c7224 */ /* 0x001fe400078e00ff */
[----:B-1----:R-:W-:-:S04]  /*0cf0*/  IMAD.MOV R21, RZ, RZ, -R13 ;  /* 0x000000ffff157224 */ /* 0x002fc800078e0a0d */
[----:B------:R-:W-:-:S04]  /*0d00*/  IMAD R21, R21, R14, RZ ;  /* 0x0000000e15157224 */ /* 0x000fc800078e02ff */
[----:B------:R-:W-:Y:S01]  /*0d10*/  IMAD.HI.U32 R13, R13, R21, R12 ;  /* 0x000000150d0d7227 */ /* 0x000fe200078e000c */
[----:B------:R-:W-:-:S05]  /*0d20*/  MOV R21, R23 ;  /* 0x0000001700157202 */ /* 0x000fca0000000f00 */
[----:B------:R-:W-:-:S04]  /*0d30*/  IMAD.HI.U32 R13, R13, R21, RZ ;  /* 0x000000150d0d7227 */ /* 0x000fc800078e00ff */
[----:B------:R-:W-:-:S04]  /*0d40*/  IMAD.MOV R13, RZ, RZ, -R13 ;  /* 0x000000ffff0d7224 */ /* 0x000fc800078e0a0d */
[----:B------:R-:W-:-:S05]  /*0d50*/  IMAD R13, R14, R13, R21 ;  /* 0x0000000d0e0d7224 */ /* 0x000fca00078e0215 */
[----:B------:R-:W-:-:S13]  /*0d60*/  ISETP.GT.U32.AND P0, PT, R14, R13, PT ;  /* 0x0000000d0e00720c */ /* 0x000fda0003f04070 */
[----:B------:R-:W-:Y:S01]  /*0d70*/  @!P0 IMAD.IADD R13, R13, 0x1, -R14 ;  /* 0x000000010d0d8824 */ /* 0x000fe200078e0a0e */
[----:B------:R-:W-:-:S04]  /*0d80*/  ISETP.NE.AND P0, PT, R17, RZ, PT ;  /* 0x000000ff1100720c */ /* 0x000fc80003f05270 */
[----:B------:R-:W-:-:S13]  /*0d90*/  ISETP.GT.U32.AND P1, PT, R14, R13, PT ;  /* 0x0000000d0e00720c */ /* 0x000fda0003f24070 */
[----:B------:R-:W-:-:S05]  /*0da0*/  @!P1 IMAD.IADD R13, R13, 0x1, -R14 ;  /* 0x000000010d0d9824 */ /* 0x000fca00078e0a0e */
[----:B------:R-:W-:-:S05]  /*0db0*/  MOV R6, R13 ;  /* 0x0000000d00067202 */ /* 0x000fca0000000f00 */
[----:B------:R-:W-:Y:S01]  /*0dc0*/  @!P2 IMAD.MOV R6, RZ, RZ, -R6 ;  /* 0x000000ffff06a224 */ /* 0x000fe200078e0a06 */
[----:B------:R-:W-:-:S07]  /*0dd0*/  @!P0 LOP3.LUT R6, RZ, R17, RZ, 0x33, !PT ;  /* 0x00000011ff068212 */ /* 0x000fce00078e33ff */
.L_x_10:
[----:B------:R-:W-:Y:S01]  /*0de0*/  UISETP.GE.AND UP0, UPT, UR4, 0x1, UPT ;  /* 0x000000010400788c */ /* 0x000fe2000bf06270 */
[----:B------:R-:W-:Y:S01]  /*0df0*/  VIADD R21, R16, 0x1 ;  /* 0x0000000110157836 */ /* 0x000fe20000000000 */
[----:B------:R-:W-:-:S07]  /*0e00*/  UIADD3 UR7, UPT, UPT, UR5, 0x1, URZ ;  /* 0x0000000105077890 */ /* 0x000fce000fffe0ff */
[----:B------:R-:W-:Y:S05]  /*0e10*/  BRA.U !UP0, `(.L_x_11) ;  /* 0x0000000108487547 */ /* 0x000fea000b800000 */
[----:B------:R-:W0:Y:S01]  /*0e20*/  LDC R17, c[0x0][0x3b0] ;  /* 0x0000ec00ff117b82 */ /* 0x000e220000000800 */
[----:B------:R-:W1:Y:S07]  /*0e30*/  LDCU UR9, c[0x0][0x3a8] ;  /* 0x00007500ff0977ac */ /* 0x000e6e0008000800 */
[----:B------:R-:W2:Y:S02]  /*0e40*/  LDC.64 R12, c[0x0][0x388] ;  /* 0x0000e200ff0c7b82 */ /* 0x000ea40000000a00 */
.L_x_12:
[----:B------:R-:W-:-:S04]  /*0e50*/  ISETP.NE.AND P0, PT, R22, RZ, PT ;  /* 0x000000ff1600720c */ /* 0x000fc80003f05270 */
[----:B0-----:R-:W-:-:S04]  /*0e60*/  SEL R23, R22, R17, P0 ;  /* 0x0000001116177207 */ /* 0x001fc80000000000 */
[----:B------:R-:W-:-:S05]  /*0e70*/  LEA R16, R23, UR14, 0x2 ;  /* 0x0000000e17107c11 */ /* 0x000fca000f8e10ff */
[----:B------:R-:W1:Y:S02]  /*0e80*/  LDS R15, [R16+-0x4] ;  /* 0xfffffc00100f7984 */ /* 0x000e640000000800 */
[----:B-1----:R-:W-:-:S04]  /*0e90*/  IMAD R15, R15, UR9, R2 ;  /* 0x000000090f0f7c24 */ /* 0x002fc8000f8e0202 */
[----:B--2---:R-:W-:-:S06]  /*0ea0*/  IMAD.WIDE R14, R15, 0x4, R12 ;  /* 0x000000040f0e7825 */ /* 0x004fcc00078e020c */
[----:B------:R-:W2:Y:S02]  /*0eb0*/  LDG.E.CONSTANT R15, desc[UR10][R14.64] ;  /* 0x0000000a0e0f7981 */ /* 0x000ea4000c1e9900 */
[----:B--2--5:R-:W-:-:S13]  /*0ec0*/  FSETP.GE.AND P0, PT, R18, R15, PT ;  /* 0x0000000f1200720b */ /* 0x024fda0003f06000 */
[----:B------:R-:W-:Y:S05]  /*0ed0*/  @!P0 BRA `(.L_x_11) ;  /* 0x0000000000188947 */ /* 0x000fea0003800000 */
[----:B------:R-:W-:Y:S01]  /*0ee0*/  UISETP.GT.AND UP0, UPT, UR4, 0x1, UPT ;  /* 0x000000010400788c */ /* 0x000fe2000bf04270 */
[----:B------:R-:W-:Y:S01]  /*0ef0*/  VIADD R22, R23, 0xffffffff ;  /* 0xffffffff17167836 */ /* 0x000fe20000000000 */
[----:B------:R-:W-:-:S07]  /*0f00*/  UIADD3 UR8, UPT, UPT, UR4, -0x1, URZ ;  /* 0xffffffff04087890 */ /* 0x000fce000fffe0ff */
[----:B------:R-:W-:Y:S01]  /*0f10*/  UMOV UR4, UR8 ;  /* 0x0000000800047c82 */ /* 0x000fe20008000000 */
[----:B------:R-:W-:Y:S05]  /*0f20*/  BRA.U UP0, `(.L_x_12) ;  /* 0xfffffffd00c87547 */ /* 0x000fea000b83ffff */
[----:B------:R-:W-:-:S05]  /*0f30*/  UMOV UR4, URZ ;  /* 0x000000ff00047c82 */ /* 0x000fca0008000000 */
.L_x_11:
[----:B------:R-:W-:Y:S02]  /*0f40*/  LEA R12, R22, UR14, 0x2 ;  /* 0x0000000e160c7c11 */ /* 0x000fe4000f8e10ff */
[----:B------:R-:W-:Y:S02]  /*0f50*/  ISETP.NE.AND P1, PT, R17, UR4, PT ;  /* 0x0000000411007c0c */ /* 0x000fe4000bf25270 */
[----:B------:R-:W-:Y:S01]  /*0f60*/  ISETP.GE.AND P0, PT, R3, R4, PT ;  /* 0x000000040300720c */ /* 0x000fe20003f06270 */
[----:B------:R0:W-:Y:S10]  /*0f70*/  STS [R12], R3 ;  /* 0x000000030c007388 */ /* 0x0001f40000000800 */
[----:B0-----:R-:W-:Y:S05]  /*0f80*/  @P1 BRA `(.L_x_13) ;  /* 0x0000000000641947 */ /* 0x001fea0003800000 */
[----:B------:R-:W-:Y:S01]  /*0f90*/  IABS R14, R17 ;  /* 0x00000011000e7213 */ /* 0x000fe20000000000 */
[----:B------:R-:W-:Y:S01]  /*0fa0*/  VIADD R5, R5, 0x1 ;  /* 0x0000000105057836 */ /* 0x000fe20000000000 */
[----:B------:R-:W-:Y:S01]  /*0fb0*/  ISETP.NE.AND P3, PT, R17, RZ, PT ;  /* 0x000000ff1100720c */ /* 0x000fe20003f65270 */
[----:B------:R-:W-:Y:S01]  /*0fc0*/  IMAD.MOV.U32 R12, RZ, RZ, RZ ;  /* 0x000000ffff0c7224 */ /* 0x000fe200078e00ff */
[----:B------:R-:W0:Y:S01]  /*0fd0*/  I2F.RP R15, R14 ;  /* 0x0000000e000f7306 */ /* 0x000e220000209400 */
[----:B------:R-:W-:Y:S01]  /*0fe0*/  UMOV UR4, UR6 ;  /* 0x0000000600047c82 */ /* 0x000fe20008000000 */
[----:B------:R-:W-:Y:S02]  /*0ff0*/  IABS R24, R5 ;  /* 0x0000000500187213 */ /* 0x000fe40000000000 */
[----:B------:R-:W-:-:S04]  /*1000*/  ISETP.GE.AND P2, PT, R5, RZ, PT ;  /* 0x000000ff0500720c */ /* 0x000fc80003f46270 */
[----:B0-----:R-:W0:Y:S02]  /*1010*/  MUFU.RCP R15, R15 ;  /* 0x0000000f000f7308 */ /* 0x001e240000001000 */
[----:B0-----:R-:W-:-:S06]  /*1020*/  IADD3 R16, PT, PT, R15, 0xffffffe, RZ ;  /* 0x0ffffffe0f107810 */ /* 0x001fcc0007ffe0ff */
[----:B------:R-:W0:Y:S02]  /*1030*/  F2I.FTZ.U32.TRUNC.NTZ R13, R16 ;  /* 0x00000010000d7305 */ /* 0x000e24000021f000 */
[----:B0-----:R-:W-:-:S04]  /*1040*/  IMAD.MOV R23, RZ, RZ, -R13 ;  /* 0x000000ffff177224 */ /* 0x001fc800078e0a0d */
[----:B------:R-:W-:-:S04]  /*1050*/  IMAD R23, R23, R14, RZ ;  /* 0x0000000e17177224 */ /* 0x000fc800078e02ff */
[----:B------:R-:W-:Y:S01]  /*1060*/  IMAD.HI.U32 R12, R13, R23, R12 ;  /* 0x000000170d0c7227 */ /* 0x000fe200078e000c */
[----:B------:R-:W-:-:S05]  /*1070*/  MOV R13, R24 ;  /* 0x00000018000d7202 */ /* 0x000fca0000000f00 */
[----:B------:R-:W-:-:S04]  /*1080*/  IMAD.HI.U32 R12, R12, R13, RZ ;  /* 0x0000000d0c0c7227 */ /* 0x000fc800078e00ff */
[----:B------:R-:W-:-:S04]  /*1090*/  IMAD.MOV R12, RZ, RZ, -R12 ;  /* 0x000000ffff0c7224 */ /* 0x000fc800078e0a0c */
[----:B------:R-:W-:-:S05]  /*10a0*/  IMAD R13, R14, R12, R13 ;  /* 0x0000000c0e0d7224 */ /* 0x000fca00078e020d */
[----:B------:R-:W-:-:S13]  /*10b0*/  ISETP.GT.U32.AND P1, PT, R14, R13, PT ;  /* 0x0000000d0e00720c */ /* 0x000fda0003f24070 */
[----:B------:R-:W-:-:S05]  /*10c0*/  @!P1 IMAD.IADD R13, R13, 0x1, -R14 ;  /* 0x000000010d0d9824 */ /* 0x000fca00078e0a0e */
[----:B------:R-:W-:-:S13]  /*10d0*/  ISETP.GT.U32.AND P1, PT, R14, R13, PT ;  /* 0x0000000d0e00720c */ /* 0x000fda0003f24070 */
[----:B------:R-:W-:-:S05]  /*10e0*/  @!P1 IMAD.IADD R13, R13, 0x1, -R14 ;  /* 0x000000010d0d9824 */ /* 0x000fca00078e0a0e */
[----:B------:R-:W-:-:S05]  /*10f0*/  MOV R5, R13 ;  /* 0x0000000d00057202 */ /* 0x000fca0000000f00 */
[----:B------:R-:W-:Y:S01]  /*1100*/  @!P2 IMAD.MOV R5, RZ, RZ, -R5 ;  /* 0x000000ffff05a224 */ /* 0x000fe200078e0a05 */
[----:B------:R-:W-:-:S07]  /*1110*/  @!P3 LOP3.LUT R5, RZ, R17, RZ, 0x33, !PT ;  /* 0x00000011ff05b212 */ /* 0x000fce00078e33ff */
.L_x_13:
[----:B------:R-:W-:Y:S01]  /*1120*/  UIADD3 UR8, UPT, UPT, UR4, 0x1, URZ ;  /* 0x0000000104087890 */ /* 0x000fe2000fffe0ff */
[----:B------:R-:W-:Y:S01]  /*1130*/  VIADD R22, R22, 0x1 ;  /* 0x0000000116167836 */ /* 0x000fe20000000000 */
[----:B------:R-:W-:Y:S10]  /*1140*/  @!P0 BRA `(.L_x_14) ;  /* 0x0000000c005c8947 */ /* 0x000ff40003800000 */
[----:B------:R-:W-:Y:S01]  /*1150*/  UISETP.GE.AND UP0, UPT, UR5, URZ, UPT ;  /* 0x000000ff0500728c */ /* 0x000fe2000bf06270 */
[----:B------:R-:W-:-:S08]  /*1160*/  IMAD.IADD R23, R3, 0x1, -R17 ;  /* 0x0000000103177824 */ /* 0x000fd000078e0a11 */
[----:B------:R-:W-:Y:S05]  /*1170*/  BRA.U !UP0, `(.L_x_15) ;  /* 0x0000000108987547 */ /* 0x000fea000b800000 */
[----:B------:R-:W0:Y:S01]  /*1180*/  LDC R16, c[0x0][0x3b0] ;  /* 0x0000ec00ff107b82 */ /* 0x000e220000000800 */
[----:B------:R-:W-:Y:S01]  /*1190*/  UISETP.LT.AND UP0, UPT, UR7, 0x1, UPT ;  /* 0x000000010700788c */ /* 0x000fe2000bf01270 */
[----:B------:R-:W-:Y:S02]  /*11a0*/  ISETP.NE.AND P1, PT, R17, RZ, PT ;  /* 0x000000ff1100720c */ /* 0x000fe40003f25270 */
[----:B------:R-:W-:Y:S01]  /*11b0*/  LOP3.LUT R17, RZ, R17, RZ, 0x33, !PT ;  /* 0x00000011ff117212 */ /* 0x000fe200078e33ff */
[----:B------:R-:W-:-:S04]  /*11c0*/  USEL UR5, UR7, 0x1, UP0 ;  /* 0x0000000107057887 */ /* 0x000fc80008000000 */
[----:B------:R-:W-:-:S12]  /*11d0*/  UIADD3 UR9, UPT, UPT, UR5, -0x1, URZ ;  /* 0xffffffff05097890 */ /* 0x000fd8000fffe0ff */
.L_x_16:
[----:B------:R-:W-:-:S06]  /*11e0*/  LEA R12, R6, UR13, 0x2 ;  /* 0x0000000d060c7c11 */ /* 0x000fcc000f8e10ff */
[----:B------:R-:W1:Y:S02]  /*11f0*/  LDS R12, [R12] ;  /* 0x000000000c0c7984 */ /* 0x000e640000000800 */
[----:B-1----:R-:W-:-:S13]  /*1200*/  ISETP.GT.AND P0, PT, R12, R23, PT ;  /* 0x000000170c00720c */ /* 0x002fda0003f04270 */
[----:B------:R-:W-:Y:S05]  /*1210*/  @P0 BRA `(.L_x_15) ;  /* 0x0000000000700947 */ /* 0x000fea0003800000 */
[----:B0-----:R-:W-:Y:S01]  /*1220*/  IABS R14, R16 ;  /* 0x00000010000e7213 */ /* 0x001fe20000000000 */
[----:B------:R-:W-:Y:S01]  /*1230*/  VIADD R6, R6, 0x1 ;  /* 0x0000000106067836 */ /* 0x000fe20000000000 */
[----:B------:R-:W-:Y:S02]  /*1240*/  UISETP.GT.AND UP0, UPT, UR7, 0x1, UPT ;  /* 0x000000010700788c */ /* 0x000fe4000bf04270 */
[----:B------:R-:W0:Y:S01]  /*1250*/  I2F.RP R15, R14 ;  /* 0x0000000e000f7306 */ /* 0x000e220000209400 */
[----:B------:R-:W-:Y:S01]  /*1260*/  UIADD3 UR5, UPT, UPT, UR7, -0x1, URZ ;  /* 0xffffffff07057890 */ /* 0x000fe2000fffe0ff */
[----:B------:R-:W-:Y:S02]  /*1270*/  IABS R24, R6 ;  /* 0x0000000600187213 */ /* 0x000fe40000000000 */
[----:B------:R-:W-:-:S04]  /*1280*/  ISETP.GE.AND P2, PT, R6, RZ, PT ;  /* 0x000000ff0600720c */ /* 0x000fc80003f46270 */
[----:B------:R-:W-:Y:S01]  /*1290*/  UMOV UR7, UR5 ;  /* 0x0000000500077c82 */ /* 0x000fe20008000000 */
        /* <DEDUP_REMOVED lines=16> */
[----:B------:R-:W-:-:S05]  /*13a0*/  @!P2 IMAD.MOV R6, RZ, RZ, -R6 ;  /* 0x000000ffff06a224 */ /* 0x000fca00078e0a06 */
[----:B------:R-:W-:Y:S01]  /*13b0*/  SEL R6, R17, R6, !P1 ;  /* 0x0000000611067207 */ /* 0x000fe20004800000 */
[----:B------:R-:W-:Y:S06]  /*13c0*/  BRA.U UP0, `(.L_x_16) ;  /* 0xfffffffd00847547 */ /* 0x000fec000b83ffff */
[----:B------:R-:W-:-:S05]  /*13d0*/  UMOV UR7, UR9 ;  /* 0x0000000900077c82 */ /* 0x000fca0008000000 */
.L_x_15:
[----:B------:R-:W-:-:S09]  /*13e0*/  UISETP.GE.AND UP0, UPT, UR4, URZ, UPT ;  /* 0x000000ff0400728c */ /* 0x000fd2000bf06270 */
[----:B------:R-:W-:Y:S05]  /*13f0*/  BRA.U !UP0, `(.L_x_17) ;  /* 0x0000000108987547 */ /* 0x000fea000b800000 */
[----:B------:R-:W1:Y:S01]  /*1400*/  LDC R14, c[0x0][0x3b0] ;  /* 0x0000ec00ff0e7b82 */ /* 0x000e620000000800 */
[----:B------:R-:W-:-:S04]  /*1410*/  UISETP.LT.AND UP0, UPT, UR8, 0x1, UPT ;  /* 0x000000010800788c */ /* 0x000fc8000bf01270 */
[----:B------:R-:W-:-:S03]  /*1420*/  USEL UR4, UR8, 0x1, UP0 ;  /* 0x0000000108047887 */ /* 0x000fc60008000000 */
[----:B------:R-:W2:Y:S01]  /*1430*/  LDC R17, c[0x0][0x3b0] ;  /* 0x0000ec00ff117b82 */ /* 0x000ea20000000800 */
[----:B------:R-:W-:Y:S01]  /*1440*/  UIADD3 UR5, UPT, UPT, UR4, -0x1, URZ ;  /* 0xffffffff04057890 */ /* 0x000fe2000fffe0ff */
[----:B-1----:R-:W-:Y:S02]  /*1450*/  ISETP.NE.AND P1, PT, R14, RZ, PT ;  /* 0x000000ff0e00720c */ /* 0x002fe40003f25270 */
[----:B------:R-:W-:-:S11]  /*1460*/  LOP3.LUT R14, RZ, R14, RZ, 0x33, !PT ;  /* 0x0000000eff0e7212 */ /* 0x000fd600078e33ff */
.L_x_18:
[----:B------:R-:W-:-:S06]  /*1470*/  LEA R12, R5, UR14, 0x2 ;  /* 0x0000000e050c7c11 */ /* 0x000fcc000f8e10ff */
[----:B------:R-:W1:Y:S02]  /*1480*/  LDS R12, [R12] ;  /* 0x000000000c0c7984 */ /* 0x000e640000000800 */
[----:B-1----:R-:W-:-:S13]  /*1490*/  ISETP.GT.AND P0, PT, R12, R23, PT ;  /* 0x000000170c00720c */ /* 0x002fda0003f04270 */
[----:B------:R-:W-:Y:S05]  /*14a0*/  @P0 BRA `(.L_x_17) ;  /* 0x00000000006c0947 */ /* 0x000fea0003800000 */
[----:B--2---:R-:W-:Y:S01]  /*14b0*/  IABS R15, R17 ;  /* 0x00000011000f7213 */ /* 0x004fe20000000000 */
[----:B------:R-:W-:Y:S01]  /*14c0*/  UISETP.GT.AND UP0, UPT, UR8, 0x1, UPT ;  /* 0x000000010800788c */ /* 0x000fe2000bf04270 */
[----:B------:R-:W-:Y:S01]  /*14d0*/  IADD3 R5, PT, PT, R5, 0x1, RZ ;  /* 0x0000000105057810 */ /* 0x000fe20007ffe0ff */
[----:B------:R-:W-:Y:S01]  /*14e0*/  UIADD3 UR4, UPT, UPT, UR8, -0x1, URZ ;  /* 0xffffffff08047890 */ /* 0x000fe2000fffe0ff */
[----:B0-----:R-:W0:Y:S02]  /*14f0*/  I2F.RP R16, R15 ;  /* 0x0000000f00107306 */ /* 0x001e240000209400 */
[----:B------:R-:W-:-:S04]  /*1500*/  ISETP.GE.AND P2, PT, R5, RZ, PT ;  /* 0x000000ff0500720c */ /* 0x000fc80003f46270 */
[----:B------:R-:W-:Y:S02]  /*1510*/  UMOV UR8, UR4 ;  /* 0x0000000400087c82 */ /* 0x000fe40008000000 */
[----:B0-----:R-:W0:Y:S02]  /*1520*/  MUFU.RCP R16, R16 ;  /* 0x0000001000107308 */ /* 0x001e240000001000 */
[----:B0-----:R-:W-:-:S06]  /*1530*/  VIADD R12, R16, 0xffffffe ;  /* 0x0ffffffe100c7836 */ /* 0x001fcc0000000000 */
[----:B------:R0:W1:Y:S02]  /*1540*/  F2I.FTZ.U32.TRUNC.NTZ R13, R12 ;  /* 0x0000000c000d7305 */ /* 0x000064000021f000 */
[----:B0-----:R-:W-:Y:S02]  /*1550*/  IMAD.MOV.U32 R12, RZ, RZ, RZ ;  /* 0x000000ffff0c7224 */ /* 0x001fe400078e00ff */
[----:B-1----:R-:W-:-:S04]  /*1560*/  IMAD.MOV R24, RZ, RZ, -R13 ;  /* 0x000000ffff187224 */ /* 0x002fc800078e0a0d */
[----:B------:R-:W-:Y:S01]  /*1570*/  IMAD R25, R24, R15, RZ ;  /* 0x0000000f18197224 */ /* 0x000fe200078e02ff */
[----:B------:R-:W-:-:S03]  /*1580*/  IABS R24, R5 ;  /* 0x0000000500187213 */ /* 0x000fc60000000000 */
[----:B------:R-:W-:-:S06]  /*1590*/  IMAD.HI.U32 R25, R13, R25, R12 ;  /* 0x000000190d197227 */ /* 0x000fcc00078e000c */
[----:B------:R-:W-:-:S04]  /*15a0*/  IMAD.HI.U32 R25, R25, R24, RZ ;  /* 0x0000001819197227 */ /* 0x000fc800078e00ff */
[----:B------:R-:W-:-:S04]  /*15b0*/  IMAD.MOV R25, RZ, RZ, -R25 ;  /* 0x000000ffff197224 */ /* 0x000fc800078e0a19 */
[----:B------:R-:W-:-:S05]  /*15c0*/  IMAD R24, R15, R25, R24 ;  /* 0x000000190f187224 */ /* 0x000fca00078e0218 */
[----:B------:R-:W-:-:S13]  /*15d0*/  ISETP.GT.U32.AND P0, PT, R15, R24, PT ;  /* 0x000000180f00720c */ /* 0x000fda0003f04070 */
[----:B------:R-:W-:-:S05]  /*15e0*/  @!P0 IMAD.IADD R24, R24, 0x1, -R15 ;  /* 0x0000000118188824 */ /* 0x000fca00078e0a0f */
[----:B------:R-:W-:-:S13]  /*15f0*/  ISETP.GT.U32.AND P0, PT, R15, R24, PT ;  /* 0x000000180f00720c */ /* 0x000fda0003f04070 */
[----:B------:R-:W-:-:S05]  /*1600*/  @!P0 IADD3 R24, PT, PT, R24, -R15, RZ ;  /* 0x8000000f18188210 */ /* 0x000fca0007ffe0ff */
[----:B------:R-:W-:-:S04]  /*1610*/  IMAD.MOV.U32 R5, RZ, RZ, R24 ;  /* 0x000000ffff057224 */ /* 0x000fc800078e0018 */
[----:B------:R-:W-:-:S05]  /*1620*/  @!P2 IMAD.MOV R5, RZ, RZ, -R5 ;  /* 0x000000ffff05a224 */ /* 0x000fca00078e0a05 */
[----:B------:R-:W-:Y:S01]  /*1630*/  SEL R5, R14, R5, !P1 ;  /* 0x000000050e057207 */ /* 0x000fe20004800000 */
[----:B------:R-:W-:Y:S06]  /*1640*/  BRA.U UP0, `(.L_x_18) ;  /* 0xfffffffd00887547 */ /* 0x000fec000b83ffff */
[----:B------:R-:W-:-:S05]  /*1650*/  UMOV UR8, UR5 ;  /* 0x0000000500087c82 */ /* 0x000fca0008000000 */
.L_x_17:
[----:B------:R-:W-:Y:S01]  /*1660*/  LEA R28, R5, UR14, 0x2 ;  /* 0x0000000e051c7c11 */ /* 0x000fe2000f8e10ff */
[----:B------:R-:W1:Y:S01]  /*1670*/  LDC R26, c[0x0][0x3a8] ;  /* 0x0000ea00ff1a7b82 */ /* 0x000e620000000800 */
[----:B------:R-:W-:-:S03]  /*1680*/  LEA R24, R6, UR13, 0x2 ;  /* 0x0000000d06187c11 */ /* 0x000fc6000f8e10ff */
[----:B------:R-:W3:Y:S04]  /*1690*/  LDS R29, [R28] ;  /* 0x000000001c1d7984 */ /* 0x000ee80000000800 */
[----:B------:R-:W4:Y:S01]  /*16a0*/  LDS R25, [R24] ;  /* 0x0000000018197984 */ /* 0x000f220000000800 */
[----:B0-2---:R-:W0:Y:S08]  /*16b0*/  LDC.64 R16, c[0x0][0x388] ;  /* 0x0000e200ff107b82 */ /* 0x005e300000000a00 */
[----:B------:R-:W2:Y:S01]  /*16c0*/  LDC.64 R14, c[0x0][0x380] ;  /* 0x0000e000ff0e7b82 */ /* 0x000ea20000000a00 */
[----:B-1----:R-:W-:-:S07]  /*16d0*/  IMAD R27, R23, R26, R26 ;  /* 0x0000001a171b7224 */ /* 0x002fce00078e021a */
[----:B------:R-:W1:Y:S01]  /*16e0*/  LDC.64 R12, c[0x0][0x390] ;  /* 0x0000e400ff0c7b82 */ /* 0x000e620000000a00 */
[----:B------:R-:W-:-:S04]  /*16f0*/  IMAD.IADD R27, R27, 0x1, R2 ;  /* 0x000000011b1b7824 */ /* 0x000fc800078e0202 */
[----:B--2---:R-:W-:-:S04]  /*1700*/  IMAD.WIDE R14, R27, 0x4, R14 ;  /* 0x000000041b0e7825 */ /* 0x004fc800078e020e */
[-CC-:B---3--:R-:W-:Y:S02]  /*1710*/  IMAD R23, R29, R26.reuse, R2.reuse ;  /* 0x0000001a1d177224 */ /* 0x188fe400078e0202 */
[----:B------:R2:W5:Y:S01]  /*1720*/  LDG.E.CONSTANT R14, desc[UR10][R14.64] ;  /* 0x0000000a0e0e7981 */ /* 0x000562000c1e9900 */
[----:B----4-:R-:W-:Y:S02]  /*1730*/  IMAD R25, R25, R26, R2 ;  /* 0x0000001a19197224 */ /* 0x010fe400078e0202 */
[----:B0-----:R-:W-:-:S04]  /*1740*/  IMAD.WIDE R16, R23, 0x4, R16 ;  /* 0x0000000417107825 */ /* 0x001fc800078e0210 */
[----:B-1----:R-:W-:Y:S02]  /*1750*/  IMAD.WIDE R12, R25, 0x4, R12 ;  /* 0x00000004190c7825 */ /* 0x002fe400078e020c */
[----:B------:R2:W5:Y:S04]  /*1760*/  LDG.E.CONSTANT R16, desc[UR10][R16.64] ;  /* 0x0000000a10107981 */ /* 0x000568000c1e9900 */
[----:B------:R2:W5:Y:S02]  /*1770*/  LDG.E.CONSTANT R23, desc[UR10][R12.64] ;  /* 0x0000000a0c177981 */ /* 0x000564000c1e9900 */
[----:B-----5:R-:W-:-:S05]  /*1780*/  FADD R26, R18, -R19 ;  /* 0x80000013121a7221 */ /* 0x020fca0000000000 */
[----:B------:R-:W-:-:S04]  /*1790*/  IADD3 R24, PT, PT, R26, 0x1800000, RZ ;  /* 0x018000001a187810 */ /* 0x000fc80007ffe0ff */
[----:B------:R-:W-:-:S04]  /*17a0*/  LOP3.LUT R24, R24, 0x7f800000, RZ, 0xc0, !PT ;  /* 0x7f80000018187812 */ /* 0x000fc800078ec0ff */
[----:B------:R-:W-:Y:S02]  /*17b0*/  ISETP.GT.U32.AND P0, PT, R24, 0x1ffffff, PT ;  /* 0x01ffffff1800780c */ /* 0x000fe40003f04070 */
[----:B------:R-:W-:-:S11]  /*17c0*/  FSETP.NEU.AND P3, PT, R26, RZ, PT ;  /* 0x000000ff1a00720b */ /* 0x000fd60003f6d000 */
[----:B--2---:R-:W-:Y:S05]  /*17d0*/  @P0 BRA `(.L_x_19) ;  /* 0x0000000000140947 */ /* 0x004fea0003800000 */
[----:B------:R-:W-:Y:S01]  /*17e0*/  IMAD.MOV.U32 R12, RZ, RZ, R26 ;  /* 0x000000ffff0c7224 */ /* 0x000fe200078e001a */
[----:B------:R-:W-:-:S07]  /*17f0*/  MOV R24, 0x1810 ;  /* 0x0000181000187802 */ /* 0x000fce0000000f00 */
[----:B------:R-:W-:Y:S05]  /*1800*/  CALL.REL.NOINC `($__internal_0_$__cuda_sm20_rcp_rn_f32_slowpath) ;  /* 0x0000000800507944 */ /* 0x000fea0003c00000 */
[----:B------:R-:W-:Y:S01]  /*1810*/  IMAD.MOV.U32 R13, RZ, RZ, R25 ;  /* 0x000000ffff0d7224 */ /* 0x000fe200078e0019 */
[----:B------:R-:W-:Y:S06]  /*1820*/  BRA `(.L_x_20) ;  /* 0x0000000000107947 */ /* 0x000fec0003800000 */
.L_x_19:
[----:B------:R-:W0:Y:S02]  /*1830*/  MUFU.RCP R13, R26 ;  /* 0x0000001a000d7308 */ /* 0x000e240000001000 */
[----:B0-----:R-:W-:-:S04]  /*1840*/  FFMA R12, R26, R13, -1 ;  /* 0xbf8000001a0c7423 */ /* 0x001fc8000000000d */
[----:B------:R-:W-:-:S04]  /*1850*/  FADD.FTZ R12, -R12, -RZ ;  /* 0x800000ff0c0c7221 */ /* 0x000fc80000010100 */
[----:B------:R-:W-:-:S07]  /*1860*/  FFMA R13, R13, R12, R13 ;  /* 0x0000000c0d0d7223 */ /* 0x000fce000000000d */
.L_x_20:
[----:B------:R-:W-:Y:S01]  /*1870*/  FADD R12, -R23, R16 ;  /* 0x00000010170c7221 */ /* 0x000fe20000000100 */
[----:B------:R-:W-:Y:S01]  /*1880*/  FMUL R13, R13, 50 ;  /* 0x424800000d0d7820 */ /* 0x000fe20000400000 */
[----:B------:R-:W-:Y:S01]  /*1890*/  FADD R24, -R11, R18 ;  /* 0x000000120b187221 */ /* 0x000fe20000000100 */
[--C-:B------:R-:W-:Y:S02]  /*18a0*/  FADD R18, R18, -R20.reuse ;  /* 0x8000001412127221 */ /* 0x100fe40000000000 */
[C---:B------:R-:W-:Y:S02]  /*18b0*/  IADD3 R15, PT, PT, R12.reuse, 0x1800000, RZ ;  /* 0x018000000c0f7810 */ /* 0x040fe40007ffe0ff */
[----:B------:R-:W-:Y:S02]  /*18c0*/  FSEL R13, R13, 50, P3 ;  /* 0x424800000d0d7808 */ /* 0x000fe40001800000 */
[----:B------:R-:W-:Y:S01]  /*18d0*/  LOP3.LUT R17, R15, 0x7f800000, RZ, 0xc0, !PT ;  /* 0x7f8000000f117812 */ /* 0x000fe200078ec0ff */
[----:B------:R-:W-:Y:S01]  /*18e0*/  FADD R15, -R19, R20 ;  /* 0x00000014130f7221 */ /* 0x000fe20000000100 */
[----:B------:R-:W-:Y:S01]  /*18f0*/  FADD R19, R11, -R19 ;  /* 0x800000130b137221 */ /* 0x000fe20000000000 */
[----:B------:R-:W-:-:S02]  /*1900*/  FSETP.NEU.AND P3, PT, R12, RZ, PT ;  /* 0x000000ff0c00720b */ /* 0x000fc40003f6d000 */
[----:B------:R-:W-:Y:S01]  /*1910*/  ISETP.GT.U32.AND P0, PT, R17, 0x1ffffff, PT ;  /* 0x01ffffff1100780c */ /* 0x000fe20003f04070 */
[----:B------:R-:W-:Y:S01]  /*1920*/  FADD R24, R15, R24 ;  /* 0x000000180f187221 */ /* 0x000fe20000000000 */
[----:B------:R-:W-:-:S03]  /*1930*/  FADD R18, R18, R19 ;  /* 0x0000001312127221 */ /* 0x000fc60000000000 */
[C---:B------:R-:W-:Y:S01]  /*1940*/  FMUL R17, R13.reuse, R24 ;  /* 0x000000180d117220 */ /* 0x040fe20000400000 */
[----:B------:R-:W-:-:S07]  /*1950*/  FMUL R15, R13, R18 ;  /* 0x000000120d0f7220 */ /* 0x000fce0000400000 */
[----:B------:R-:W-:Y:S05]  /*1960*/  @P0 BRA `(.L_x_21) ;  /* 0x0000000000100947 */ /* 0x000fea0003800000 */
[----:B------:R-:W-:-:S07]  /*1970*/  MOV R24, 0x1990 ;  /* 0x0000199000187802 */ /* 0x000fce0000000f00 */
[----:B------:R-:W-:Y:S05]  /*1980*/  CALL.REL.NOINC `($__internal_0_$__cuda_sm20_rcp_rn_f32_slowpath) ;  /* 0x0000000400f07944 */ /* 0x000fea0003c00000 */
[----:B------:R-:W-:Y:S01]  /*1990*/  IMAD.MOV.U32 R11, RZ, RZ, R25 ;  /* 0x000000ffff0b7224 */ /* 0x000fe200078e0019 */
[----:B------:R-:W-:Y:S06]  /*19a0*/  BRA `(.L_x_22) ;  /* 0x0000000000107947 */ /* 0x000fec0003800000 */
.L_x_21:
[----:B------:R-:W0:Y:S02]  /*19b0*/  MUFU.RCP R11, R12 ;  /* 0x0000000c000b7308 */ /* 0x000e240000001000 */
[----:B0-----:R-:W-:-:S04]  /*19c0*/  FFMA R13, R12, R11, -1 ;  /* 0xbf8000000c0d7423 */ /* 0x001fc8000000000b */
[----:B------:R-:W-:-:S04]  /*19d0*/  FADD.FTZ R18, -R13, -RZ ;  /* 0x800000ff0d127221 */ /* 0x000fc80000010100 */
[----:B------:R-:W-:-:S07]  /*19e0*/  FFMA R11, R11, R18, R11 ;  /* 0x000000120b0b7223 */ /* 0x000fce000000000b */
.L_x_22:
[----:B------:R-:W0:Y:S01]  /*19f0*/  LDCU UR4, c[0x0][0x3b4] ;  /* 0x00007680ff0477ac */ /* 0x000e220008000800 */
[----:B------:R-:W-:Y:S01]  /*1a00*/  FMUL R11, R11, 50 ;  /* 0x424800000b0b7820 */ /* 0x000fe20000400000 */
[----:B------:R-:W-:Y:S01]  /*1a10*/  FADD R12, R20, -R23 ;  /* 0x80000017140c7221 */ /* 0x000fe20000000000 */
[----:B------:R-:W-:Y:S01]  /*1a20*/  FADD R13, R16, -R14 ;  /* 0x8000000e100d7221 */ /* 0x000fe20000000000 */
[----:B------:R-:W-:Y:S01]  /*1a30*/  FADD R16, -R20, R16 ;  /* 0x0000001014107221 */ /* 0x000fe20000000100 */
[----:B------:R-:W-:Y:S01]  /*1a40*/  FADD R23, -R23, R14 ;  /* 0x0000000e17177221 */ /* 0x000fe20000000100 */
[----:B------:R-:W-:Y:S01]  /*1a50*/  FSEL R11, R11, 50, P3 ;  /* 0x424800000b0b7808 */ /* 0x000fe20001800000 */
[----:B------:R-:W-:Y:S02]  /*1a60*/  FADD R12, R12, R13 ;  /* 0x0000000d0c0c7221 */ /* 0x000fe40000000000 */
[----:B------:R-:W-:Y:S02]  /*1a70*/  FADD R16, R16, R23 ;  /* 0x0000001710107221 */ /* 0x000fe40000000000 */
[----:B------:R-:W-:-:S02]  /*1a80*/  FMUL R12, R11, R12 ;  /* 0x0000000c0b0c7220 */ /* 0x000fc40000400000 */
[----:B------:R-:W-:Y:S01]  /*1a90*/  FMUL R16, R11, R16 ;  /* 0x000000100b107220 */ /* 0x000fe20000400000 */
[----:B0-----:R-:W-:-:S09]  /*1aa0*/  UISETP.NE.AND UP0, UPT, UR4, 0x2, UPT ;  /* 0x000000020400788c */ /* 0x001fd2000bf05270 */
[----:B------:R-:W-:Y:S05]  /*1ab0*/  BRA.U !UP0, `(.L_x_23) ;  /* 0x00000001081c7547 */ /* 0x000fea000b800000 */
[----:B------:R-:W-:-:S09]  /*1ac0*/  UISETP.NE.AND UP0, UPT, UR4, URZ, UPT ;  /* 0x000000ff0400728c */ /* 0x000fd2000bf05270 */
[----:B------:R-:W-:Y:S05]  /*1ad0*/  BRA.U UP0, `(.L_x_24) ;  /* 0x00000001001c7547 */ /* 0x000fea000b800000 */
[----:B------:R-:W-:Y:S01]  /*1ae0*/  FADD R17, R17, R12 ;  /* 0x0000000c11117221 */ /* 0x000fe20000000000 */
[----:B------:R-:W-:-:S03]  /*1af0*/  FADD R15, R15, R16 ;  /* 0x000000100f0f7221 */ /* 0x000fc60000000000 */
[----:B------:R-:W-:Y:S01]  /*1b00*/  FMUL R17, R17, 0.5 ;  /* 0x3f00000011117820 */ /* 0x000fe20000400000 */
[----:B------:R-:W-:Y:S01]  /*1b10*/  FMUL R15, R15, 0.5 ;  /* 0x3f0000000f0f7820 */ /* 0x000fe20000400000 */
[----:B------:R-:W-:Y:S06]  /*1b20*/  BRA `(.L_x_24) ;  /* 0x0000000000087947 */ /* 0x000fec0003800000 */
.L_x_23:
[----:B------:R-:W-:Y:S01]  /*1b30*/  IMAD.MOV.U32 R17, RZ, RZ, R12 ;  /* 0x000000ffff117224 */ /* 0x000fe200078e000c */
[----:B------:R-:W-:-:S07]  /*1b40*/  MOV R15, R16 ;  /* 0x00000010000f7202 */ /* 0x000fce0000000f00 */
.L_x_24:
[----:B------:R-:W0:Y:S01]  /*1b50*/  S2R R12, SR_CgaCtaId ;  /* 0x00000000000c7919 */ /* 0x000e220000008800 */
[----:B------:R-:W1:Y:S01]  /*1b60*/  LDC R19, c[0x0][0x3b0] ;  /* 0x0000ec00ff137b82 */ /* 0x000e620000000800 */
[----:B------:R-:W-:Y:S01]  /*1b70*/  MOV R11, 0x400 ;  /* 0x00000400000b7802 */ /* 0x000fe20000000f00 */
[----:B------:R-:W-:Y:S02]  /*1b80*/  IMAD.MOV.U32 R14, RZ, RZ, RZ ;  /* 0x000000ffff0e7224 */ /* 0x000fe400078e00ff */
[----:B------:R-:W-:Y:S01]  /*1b90*/  HFMA2 R16, -RZ, RZ, 0, 0 ;  /* 0x00000000ff107431 */ /* 0x000fe200000001ff */
[----:B------:R-:W-:Y:S01]  /*1ba0*/  LEA R18, R9, UR12, 0x2 ;  /* 0x0000000c09127c11 */ /* 0x000fe2000f8e10ff */
[C---:B------:R-:W-:Y:S01]  /*1bb0*/  VIADD R13, R8.reuse, 0x1 ;  /* 0x00000001080d7836 */ /* 0x040fe20000000000 */
[CC--:B-1----:R-:W-:Y:S02]  /*1bc0*/  ISETP.NE.AND P0, PT, R8.reuse, R19.reuse, PT ;  /* 0x000000130800720c */ /* 0x0c2fe40003f05270 */
[----:B------:R-:W-:-:S02]  /*1bd0*/  ISETP.GE.AND P1, PT, R8, R19, PT ;  /* 0x000000130800720c */ /* 0x000fc40003f26270 */
[----:B0-----:R-:W-:-:S05]  /*1be0*/  LEA R12, R12, R11, 0x18 ;  /* 0x0000000b0c0c7211 */ /* 0x001fca00078ec0ff */
[----:B------:R-:W-:-:S04]  /*1bf0*/  IMAD R20, R9, 0x4, R12 ;  /* 0x0000000409147824 */ /* 0x000fc800078e020c */
[----:B------:R-:W-:Y:S02]  /*1c00*/  @!P0 LDS R16, [R18] ;  /* 0x0000000012108984 */ /* 0x000fe40000000800 */
[----:B------:R-:W-:Y:S02]  /*1c10*/  @P1 IMAD.MOV R13, RZ, RZ, R8 ;  /* 0x000000ffff0d1224 */ /* 0x000fe400078e0208 */
[----:B------:R-:W0:Y:S03]  /*1c20*/  @!P0 LDS R14, [R20] ;  /* 0x00000000140e8984 */ /* 0x000e260000000800 */
[----:B------:R-:W-:Y:S01]  /*1c30*/  I2FP.F32.S32 R12, R13 ;  /* 0x0000000d000c7245 */ /* 0x000fe20000201400 */
[----:B------:R1:W-:Y:S03]  /*1c40*/  STS [R20], R17 ;  /* 0x0000001114007388 */ /* 0x0003e60000000800 */
[----:B------:R-:W2:Y:S01]  /*1c50*/  MUFU.RCP R23, R12 ;  /* 0x0000000c00177308 */ /* 0x000ea20000001000 */
[----:B------:R1:W-:Y:S01]  /*1c60*/  STS [R18], R15 ;  /* 0x0000000f12007388 */ /* 0x0003e20000000800 */
[----:B--2---:R-:W-:Y:S01]  /*1c70*/  FFMA R8, -R12, R23, 1 ;  /* 0x3f8000000c087423 */ /* 0x004fe20000000117 */
[----:B0-----:R-:W-:-:S04]  /*1c80*/  FADD R14, -R14, R17 ;  /* 0x000000110e0e7221 */ /* 0x001fc80000000100 */
[----:B------:R-:W-:Y:S01]  /*1c90*/  FADD R11, R7, R14 ;  /* 0x0000000e070b7221 */ /* 0x000fe20000000000 */
[----:B------:R-:W-:Y:S01]  /*1ca0*/  FFMA R14, R23, R8, R23 ;  /* 0x00000008170e7223 */ /* 0x000fe20000000017 */
[----:B------:R-:W-:Y:S01]  /*1cb0*/  IADD3 R8, PT, PT, R9, 0x1, RZ ;  /* 0x0000000109087810 */ /* 0x000fe20007ffe0ff */
[----:B------:R-:W-:Y:S01]  /*1cc0*/  FADD R7, -R16, R15 ;  /* 0x0000000f10077221 */ /* 0x000fe20000000100 */
[----:B------:R-:W0:Y:S01]  /*1cd0*/  FCHK P0, R11, R12 ;  /* 0x0000000c0b007302 */ /* 0x000e220000000000 */
[----:B------:R-:W-:Y:S01]  /*1ce0*/  FFMA R23, R11, R14, RZ ;  /* 0x0000000e0b177223 */ /* 0x000fe200000000ff */
[----:B------:R-:W-:Y:S01]  /*1cf0*/  ISETP.NE.AND P1, PT, R8, R19, PT ;  /* 0x000000130800720c */ /* 0x000fe20003f25270 */
[----:B------:R-:W-:Y:S01]  /*1d00*/  FADD R0, R0, R7 ;  /* 0x0000000700007221 */ /* 0x000fe20000000000 */
[--C-:B------:R-:W-:Y:S02]  /*1d10*/  IMAD.MOV.U32 R7, RZ, RZ, R11.reuse ;  /* 0x000000ffff077224 */ /* 0x100fe400078e000b */
[----:B------:R-:W-:-:S04]  /*1d20*/  FFMA R9, -R12, R23, R11 ;  /* 0x000000170c097223 */ /* 0x000fc8000000010b */
[----:B------:R-:W-:Y:S01]  /*1d30*/  FFMA R23, R14, R9, R23 ;  /* 0x000000090e177223 */ /* 0x000fe20000000017 */
[----:B------:R-:W-:Y:S01]  /*1d40*/  SEL R9, R8, RZ, P1 ;  /* 0x000000ff08097207 */ /* 0x000fe20000800000 */
[----:B------:R-:W-:Y:S01]  /*1d50*/  IMAD.MOV.U32 R8, RZ, RZ, R13 ;  /* 0x000000ffff087224 */ /* 0x000fe200078e000d */
[----:B01----:R-:W-:Y:S06]  /*1d60*/  @!P0 BRA `(.L_x_25) ;  /* 0x00000000000c8947 */ /* 0x003fec0003800000 */
[----:B------:R-:W-:-:S07]  /*1d70*/  MOV R14, 0x1d90 ;  /* 0x00001d90000e7802 */ /* 0x000fce0000000f00 */
[----:B------:R-:W-:Y:S05]  /*1d80*/  CALL.REL.NOINC `($__internal_1_$__cuda_sm3x_div_rn_noftz_f32_slowpath) ;  /* 0x0000000400c47944 */ /* 0x000fea0003c00000 */
[----:B------:R-:W-:-:S07]  /*1d90*/  MOV R23, R11 ;  /* 0x0000000b00177202 */ /* 0x000fce0000000f00 */
.L_x_25:
[----:B------:R-:W0:Y:S01]  /*1da0*/  LDC.64 R14, c[0x0][0x3b8] ;  /* 0x0000ee00ff0e7b82 */ /* 0x000e220000000a00 */
[----:B------:R-:W1:Y:S08]  /*1db0*/  MUFU.RCP R11, R12 ;  /* 0x0000000c000b7308 */ /* 0x000e700000001000 */
[----:B------:R-:W2:Y:S01]  /*1dc0*/  FCHK P0, R0, R12 ;  /* 0x0000000c00007302 */ /* 0x000ea20000000000 */
[----:B-1----:R-:W-:-:S04]  /*1dd0*/  FFMA R16, -R12, R11, 1 ;  /* 0x3f8000000c107423 */ /* 0x002fc8000000010b */
[----:B------:R-:W-:Y:S01]  /*1de0*/  FFMA R18, R11, R16, R11 ;  /* 0x000000100b127223 */ /* 0x000fe2000000000b */
[----:B0-----:R-:W-:-:S04]  /*1df0*/  IMAD.WIDE R14, R10, 0x4, R14 ;  /* 0x000000040a0e7825 */ /* 0x001fc800078e020e */
[----:B------:R-:W-:Y:S01]  /*1e00*/  FFMA R11, R0, R18, RZ ;  /* 0x00000012000b7223 */ /* 0x000fe200000000ff */
[----:B------:R0:W-:Y:S03]  /*1e10*/  STG.E desc[UR10][R14.64], R23 ;  /* 0x000000170e007986 */ /* 0x0001e6000c10190a */
[----:B------:R-:W-:-:S04]  /*1e20*/  FFMA R16, -R12, R11, R0 ;  /* 0x0000000b0c107223 */ /* 0x000fc80000000100 */
[----:B------:R-:W-:Y:S01]  /*1e30*/  FFMA R17, R18, R16, R11 ;  /* 0x0000001012117223 */ /* 0x000fe2000000000b */
[----:B--2---:R-:W-:Y:S06]  /*1e40*/  @!P0 BRA `(.L_x_26) ;  /* 0x0000000000108947 */ /* 0x004fec0003800000 */
[----:B------:R-:W-:Y:S01]  /*1e50*/  IMAD.MOV.U32 R11, RZ, RZ, R0 ;  /* 0x000000ffff0b7224 */ /* 0x000fe200078e0000 */
[----:B0-----:R-:W-:-:S07]  /*1e60*/  MOV R14, 0x1e80 ;  /* 0x00001e80000e7802 */ /* 0x001fce0000000f00 */
[----:B------:R-:W-:Y:S05]  /*1e70*/  CALL.REL.NOINC `($__internal_1_$__cuda_sm3x_div_rn_noftz_f32_slowpath) ;  /* 0x0000000400887944 */ /* 0x000fea0003c00000 */
[----:B------:R-:W-:-:S07]  /*1e80*/  IMAD.MOV.U32 R17, RZ, RZ, R11 ;  /* 0x000000ffff117224 */ /* 0x000fce00078e000b */
.L_x_26:
[----:B------:R-:W1:Y:S02]  /*1e90*/  LDC.64 R12, c[0x0][0x3c0] ;  /* 0x0000f000ff0c7b82 */ /* 0x000e640000000a00 */
[----:B-1----:R-:W-:-:S05]  /*1ea0*/  IMAD.WIDE R10, R10, 0x4, R12 ;  /* 0x000000040a0a7825 */ /* 0x002fca00078e020c */
[----:B------:R1:W-:Y:S02]  /*1eb0*/  STG.E desc[UR10][R10.64], R17 ;  /* 0x000000110a007986 */ /* 0x0003e4000c10190a */
.L_x_14:
[----:B------:R-:W2:Y:S01]  /*1ec0*/  LDC R12, c[0x0][0x3b0] ;  /* 0x0000ec00ff0c7b82 */ /* 0x000ea20000000800 */
[----:B0-----:R-:W-:Y:S01]  /*1ed0*/  IABS R14, R21 ;  /* 0x00000015000e7213 */ /* 0x001fe20000000000 */
[----:B------:R-:W0:Y:S01]  /*1ee0*/  LDCU UR4, c[0x0][0x3ac] ;  /* 0x00007580ff0477ac */ /* 0x000e220008000800 */
[----:B------:R-:W-:Y:S01]  /*1ef0*/  IABS R16, R22 ;  /* 0x0000001600107213 */ /* 0x000fe20000000000 */
[----:B------:R-:W-:Y:S01]  /*1f00*/  VIADD R3, R3, 0x1 ;  /* 0x0000000103037836 */ /* 0x000fe20000000000 */
[----:B------:R-:W-:Y:S01]  /*1f10*/  UMOV UR5, UR7 ;  /* 0x0000000700057c82 */ /* 0x000fe20008000000 */
[----:B--2---:R-:W-:-:S04]  /*1f20*/  IABS R13, R12 ;  /* 0x0000000c000d7213 */ /* 0x004fc80000000000 */
[----:B------:R-:W2:Y:S08]  /*1f30*/  I2F.RP R15, R13 ;  /* 0x0000000d000f7306 */ /* 0x000eb00000209400 */
[----:B--2---:R-:W1:Y:S02]  /*1f40*/  MUFU.RCP R15, R15 ;  /* 0x0000000f000f7308 */ /* 0x004e640000001000 */
[----:B-1---5:R-:W-:-:S06]  /*1f50*/  IADD3 R11, PT, PT, R15, 0xffffffe, RZ ;  /* 0x0ffffffe0f0b7810 */ /* 0x022fcc0007ffe0ff */
[----:B------:R-:W1:Y:S02]  /*1f60*/  F2I.FTZ.U32.TRUNC.NTZ R11, R11 ;  /* 0x0000000b000b7305 */ /* 0x000e64000021f000 */
[----:B-1----:R-:W-:-:S04]  /*1f70*/  IMAD.MOV R10, RZ, RZ, -R11 ;  /* 0x000000ffff0a7224 */ /* 0x002fc800078e0a0b */
[----:B------:R-:W-:Y:S02]  /*1f80*/  IMAD R17, R10, R13, RZ ;  /* 0x0000000d0a117224 */ /* 0x000fe400078e02ff */
[----:B------:R-:W-:-:S04]  /*1f90*/  IMAD.MOV.U32 R10, RZ, RZ, RZ ;  /* 0x000000ffff0a7224 */ /* 0x000fc800078e00ff */
[----:B------:R-:W-:-:S06]  /*1fa0*/  IMAD.HI.U32 R17, R11, R17, R10 ;  /* 0x000000110b117227 */ /* 0x000fcc00078e000a */
[----:B------:R-:W-:-:S04]  /*1fb0*/  IMAD.HI.U32 R10, R17, R14, RZ ;  /* 0x0000000e110a7227 */ /* 0x000fc800078e00ff */
[----:B------:R-:W-:Y:S01]  /*1fc0*/  IMAD.HI.U32 R11, R17, R16, RZ ;  /* 0x00000010110b7227 */ /* 0x000fe200078e00ff */
[----:B------:R-:W-:-:S03]  /*1fd0*/  IADD3 R10, PT, PT, -R10, RZ, RZ ;  /* 0x000000ff0a0a7210 */ /* 0x000fc60007ffe1ff */
[----:B------:R-:W-:Y:S02]  /*1fe0*/  IMAD.MOV R11, RZ, RZ, -R11 ;  /* 0x000000ffff0b7224 */ /* 0x000fe400078e0a0b */
[C---:B------:R-:W-:Y:S02]  /*1ff0*/  IMAD R10, R13.reuse, R10, R14 ;  /* 0x0000000a0d0a7224 */ /* 0x040fe400078e020e */
[C---:B------:R-:W-:Y:S01]  /*2000*/  IMAD R14, R13.reuse, R11, R16 ;  /* 0x0000000b0d0e7224 */ /* 0x040fe200078e0210 */
[----:B------:R-:W-:Y:S02]  /*2010*/  LOP3.LUT R11, RZ, R12, RZ, 0x33, !PT ;  /* 0x0000000cff0b7212 */ /* 0x000fe400078e33ff */
[C---:B------:R-:W-:Y:S02]  /*2020*/  ISETP.GT.U32.AND P0, PT, R13.reuse, R10, PT ;  /* 0x0000000a0d00720c */ /* 0x040fe40003f04070 */
[----:B------:R-:W-:-:S11]  /*2030*/  ISETP.GT.U32.AND P1, PT, R13, R14, PT ;  /* 0x0000000e0d00720c */ /* 0x000fd60003f24070 */
[----:B------:R-:W-:Y:S01]  /*2040*/  @!P0 IMAD.IADD R10, R10, 0x1, -R13 ;  /* 0x000000010a0a8824 */ /* 0x000fe200078e0a0d */
[----:B------:R-:W-:Y:S02]  /*2050*/  ISETP.GE.AND P0, PT, R22, RZ, PT ;  /* 0x000000ff1600720c */ /* 0x000fe40003f06270 */
[----:B------:R-:W-:Y:S02]  /*2060*/  @!P1 IADD3 R14, PT, PT, R14, -R13, RZ ;  /* 0x8000000d0e0e9210 */ /* 0x000fe40007ffe0ff */
[C---:B------:R-:W-:Y:S02]  /*2070*/  ISETP.GT.U32.AND P2, PT, R13.reuse, R10, PT ;  /* 0x0000000a0d00720c */ /* 0x040fe40003f44070 */
[----:B------:R-:W-:Y:S02]  /*2080*/  ISETP.GT.U32.AND P3, PT, R13, R14, PT ;  /* 0x0000000e0d00720c */ /* 0x000fe40003f64070 */
[----:B------:R-:W-:-:S09]  /*2090*/  ISETP.GE.AND P1, PT, R21, RZ, PT ;  /* 0x000000ff1500720c */ /* 0x000fd20003f26270 */
[----:B------:R-:W-:Y:S01]  /*20a0*/  @!P2 IMAD.IADD R10, R10, 0x1, -R13 ;  /* 0x000000010a0aa824 */ /* 0x000fe200078e0a0d */
[----:B0-----:R-:W-:Y:S01]  /*20b0*/  ISETP.NE.AND P2, PT, R3, UR4, PT ;  /* 0x0000000403007c0c */ /* 0x001fe2000bf45270 */
[----:B------:R-:W-:Y:S01]  /*20c0*/  UMOV UR4, UR8 ;  /* 0x0000000800047c82 */ /* 0x000fe20008000000 */
[----:B------:R-:W-:Y:S01]  /*20d0*/  @!P3 IADD3 R14, PT, PT, R14, -R13, RZ ;  /* 0x8000000d0e0eb210 */ /* 0x000fe20007ffe0ff */
[----:B------:R-:W-:Y:S01]  /*20e0*/  @!P1 IMAD.MOV R10, RZ, RZ, -R10 ;  /* 0x000000ffff0a9224 */ /* 0x000fe200078e0a0a */
[----:B------:R-:W-:-:S03]  /*20f0*/  ISETP.NE.AND P3, PT, R12, RZ, PT ;  /* 0x000000ff0c00720c */ /* 0x000fc60003f65270 */
[----:B------:R-:W-:Y:S01]  /*2100*/  @!P0 IMAD.MOV R14, RZ, RZ, -R14 ;  /* 0x000000ffff0e8224 */ /* 0x000fe200078e0a0e */
[----:B------:R-:W-:-:S04]  /*2110*/  SEL R16, R11, R10, !P3 ;  /* 0x0000000a0b107207 */ /* 0x000fc80005800000 */
[----:B------:R-:W-:Y:S01]  /*2120*/  SEL R22, R11, R14, !P3 ;  /* 0x0000000e0b167207 */ /* 0x000fe20005800000 */
[----:B------:R-:W-:Y:S06]  /*2130*/  @P2 BRA `(.L_x_27) ;  /* 0xffffffe800282947 */ /* 0x000fec000383ffff */
[----:B------:R-:W-:Y:S05]  /*2140*/  EXIT ;  /* 0x000000000000794d */ /* 0x000fea0003800000 */
        .weak           $__internal_0_$__cuda_sm20_rcp_rn_f32_slowpath
        .type           $__internal_0_$__cuda_sm20_rcp_rn_f32_slowpath,@function
        .size           $__internal_0_$__cuda_sm20_rcp_rn_f32_slowpath,($__internal_1_$__cuda_sm3x_div_rn_noftz_f32_slowpath - $__internal_0_$__cuda_sm20_rcp_rn_f32_slowpath)
$__internal_0_$__cuda_sm20_rcp_rn_f32_slowpath:
[----:B------:R-:W-:-:S04]  /*2150*/  SHF.L.U32 R13, R12, 0x1, RZ ;  /* 0x000000010c0d7819 */ /* 0x000fc800000006ff */
[----:B------:R-:W-:-:S04]  /*2160*/  SHF.R.U32.HI R13, RZ, 0x18, R13 ;  /* 0x00000018ff0d7819 */ /* 0x000fc8000001160d */
[----:B------:R-:W-:-:S13]  /*2170*/  ISETP.NE.U32.AND P0, PT, R13, RZ, PT ;  /* 0x000000ff0d00720c */ /* 0x000fda0003f05070 */
[----:B------:R-:W-:Y:S05]  /*2180*/  @P0 BRA `(.L_x_28) ;  /* 0x00000000002c0947 */ /* 0x000fea0003800000 */
[----:B------:R-:W-:-:S05]  /*2190*/  IMAD.SHL.U32 R13, R12, 0x2, RZ ;  /* 0x000000020c0d7824 */ /* 0x000fca00078e00ff */
[----:B------:R-:W-:-:S13]  /*21a0*/  ISETP.NE.AND P0, PT, R13, RZ, PT ;  /* 0x000000ff0d00720c */ /* 0x000fda0003f05270 */
[----:B------:R2:W3:Y:S01]  /*21b0*/  @!P0 MUFU.RCP R13, R12 ;  /* 0x0000000c000d8308 */ /* 0x0004e20000001000 */
[----:B------:R-:W-:Y:S05]  /*21c0*/  @!P0 BRA `(.L_x_29) ;  /* 0x0000000000a48947 */ /* 0x000fea0003800000 */
[----:B------:R-:W-:-:S04]  /*21d0*/  FFMA R25, R12, 1.84467440737095516160e+19, RZ ;  /* 0x5f8000000c197823 */ /* 0x000fc800000000ff */
[----:B--2---:R-:W3:Y:S02]  /*21e0*/  MUFU.RCP R12, R25 ;  /* 0x00000019000c7308 */ /* 0x004ee40000001000 */
[----:B---3--:R-:W-:-:S04]  /*21f0*/  FFMA R13, R25, R12, -1 ;  /* 0xbf800000190d7423 */ /* 0x008fc8000000000c */
[----:B------:R-:W-:-:S04]  /*2200*/  FADD.FTZ R13, -R13, -RZ ;  /* 0x800000ff0d0d7221 */ /* 0x000fc80000010100 */
[----:B------:R-:W-:-:S04]  /*2210*/  FFMA R12, R12, R13, R12 ;  /* 0x0000000d0c0c7223 */ /* 0x000fc8000000000c */
[----:B------:R-:W-:Y:S01]  /*2220*/  FFMA R13, R12, 1.84467440737095516160e+19, RZ ;  /* 0x5f8000000c0d7823 */ /* 0x000fe200000000ff */
[----:B------:R-:W-:Y:S06]  /*2230*/  BRA `(.L_x_29) ;  /* 0x0000000000887947 */ /* 0x000fec0003800000 */
.L_x_28:
[----:B------:R-:W-:-:S05]  /*2240*/  VIADD R25, R13, 0xffffff03 ;  /* 0xffffff030d197836 */ /* 0x000fca0000000000 */
[----:B------:R-:W-:-:S13]  /*2250*/  ISETP.GT.U32.AND P0, PT, R25, 0x1, PT ;  /* 0x000000011900780c */ /* 0x000fda0003f04070 */
[----:B------:R-:W-:Y:S05]  /*2260*/  @P0 BRA `(.L_x_30) ;  /* 0x0000000000780947 */ /* 0x000fea0003800000 */
[----:B------:R-:W-:Y:S02]  /*2270*/  LOP3.LUT R26, R12, 0x7fffff, RZ, 0xc0, !PT ;  /* 0x007fffff0c1a7812 */ /* 0x000fe400078ec0ff */
[----:B------:R-:W-:Y:S02]  /*2280*/  IADD3 R13, PT, PT, R13, -0xfc, RZ ;  /* 0xffffff040d0d7810 */ /* 0x000fe40007ffe0ff */
[----:B------:R-:W-:-:S04]  /*2290*/  LOP3.LUT R29, R26, 0x3f800000, RZ, 0xfc, !PT ;  /* 0x3f8000001a1d7812 */ /* 0x000fc800078efcff */
[----:B------:R-:W0:Y:S02]  /*22a0*/  MUFU.RCP R26, R29 ;  /* 0x0000001d001a7308 */ /* 0x000e240000001000 */
[----:B0-----:R-:W-:-:S04]  /*22b0*/  FFMA R27, R29, R26, -1 ;  /* 0xbf8000001d1b7423 */ /* 0x001fc8000000001a */
[----:B------:R-:W-:-:S04]  /*22c0*/  FADD.FTZ R28, -R27, -RZ ;  /* 0x800000ff1b1c7221 */ /* 0x000fc80000010100 */
[CCC-:B------:R-:W-:Y:S01]  /*22d0*/  FFMA.RM R27, R26.reuse, R28.reuse, R26.reuse ;  /* 0x0000001c1a1b7223 */ /* 0x1c0fe2000000401a */
[----:B------:R-:W-:Y:S01]  /*22e0*/  FFMA.RP R26, R26, R28, R26 ;  /* 0x0000001c1a1a7223 */ /* 0x000fe2000000801a */
[----:B------:R-:W-:-:S04]  /*22f0*/  HFMA2 R28, -RZ, RZ, 0, 1.78813934326171875e-07 ;  /* 0x00000003ff1c7431 */ /* 0x000fc800000001ff */
[C---:B------:R-:W-:Y:S02]  /*2300*/  FSETP.NEU.FTZ.AND P0, PT, R27.reuse, R26, PT ;  /* 0x0000001a1b00720b */ /* 0x040fe40003f1d000 */
[----:B------:R-:W-:Y:S02]  /*2310*/  LOP3.LUT R26, R27, 0x7fffff, RZ, 0xc0, !PT ;  /* 0x007fffff1b1a7812 */ /* 0x000fe400078ec0ff */
[----:B------:R-:W-:Y:S02]  /*2320*/  SEL R27, RZ, 0xffffffff, !P0 ;  /* 0xffffffffff1b7807 */ /* 0x000fe40004000000 */
[----:B------:R-:W-:Y:S02]  /*2330*/  SHF.L.U32 R28, R28, R25, RZ ;  /* 0x000000191c1c7219 */ /* 0x000fe400000006ff */
[----:B------:R-:W-:Y:S01]  /*2340*/  LOP3.LUT R26, R26, 0x800000, RZ, 0xfc, !PT ;  /* 0x008000001a1a7812 */ /* 0x000fe200078efcff */
[----:B------:R-:W-:-:S03]  /*2350*/  IMAD.MOV R27, RZ, RZ, -R27 ;  /* 0x000000ffff1b7224 */ /* 0x000fc600078e0a1b */
[----:B------:R-:W-:Y:S02]  /*2360*/  LOP3.LUT R28, R28, R26, RZ, 0xc0, !PT ;  /* 0x0000001a1c1c7212 */ /* 0x000fe400078ec0ff */
[-C--:B------:R-:W-:Y:S02]  /*2370*/  LOP3.LUT P1, RZ, R27, R25.reuse, R26, 0xf8, !PT ;  /* 0x000000191bff7212 */ /* 0x080fe4000782f81a */
[----:B------:R-:W-:Y:S02]  /*2380*/  SHF.R.U32.HI R28, RZ, R25, R28 ;  /* 0x00000019ff1c7219 */ /* 0x000fe4000001161c */
[----:B------:R-:W-:Y:S02]  /*2390*/  SHF.R.U32.HI R13, RZ, R13, R26 ;  /* 0x0000000dff0d7219 */ /* 0x000fe4000001161a */
[C---:B------:R-:W-:Y:S02]  /*23a0*/  LOP3.LUT P0, RZ, R28.reuse, 0x1, RZ, 0xc0, !PT ;  /* 0x000000011cff7812 */ /* 0x040fe4000780c0ff */
[----:B------:R-:W-:-:S04]  /*23b0*/  LOP3.LUT P2, RZ, R28, 0x2, RZ, 0xc0, !PT ;  /* 0x000000021cff7812 */ /* 0x000fc8000784c0ff */
[----:B------:R-:W-:Y:S02]  /*23c0*/  PLOP3.LUT P0, PT, P0, P1, P2, 0xe0, 0x0 ;  /* 0x000000000000781c */ /* 0x000fe40000703c20 */
[----:B------:R-:W-:Y:S02]  /*23d0*/  LOP3.LUT P1, RZ, R12, 0x7fffff, RZ, 0xc0, !PT ;  /* 0x007fffff0cff7812 */ /* 0x000fe4000782c0ff */
[----:B------:R-:W-:-:S05]  /*23e0*/  SEL R25, RZ, 0x1, !P0 ;  /* 0x00000001ff197807 */ /* 0x000fca0004000000 */
[----:B------:R-:W-:-:S05]  /*23f0*/  IMAD.MOV R25, RZ, RZ, -R25 ;  /* 0x000000ffff197224 */ /* 0x000fca00078e0a19 */
[----:B------:R-:W-:-:S13]  /*2400*/  ISETP.GE.AND P0, PT, R25, RZ, PT ;  /* 0x000000ff1900720c */ /* 0x000fda0003f06270 */
[----:B------:R-:W-:-:S04]  /*2410*/  @!P0 VIADD R13, R13, 0x1 ;  /* 0x000000010d0d8836 */ /* 0x000fc80000000000 */
[----:B------:R-:W-:-:S05]  /*2420*/  @!P1 IMAD.SHL.U32 R13, R13, 0x2, RZ ;  /* 0x000000020d0d9824 */ /* 0x000fca00078e00ff */
[----:B------:R-:W-:Y:S01]  /*2430*/  LOP3.LUT R13, R13, 0x80000000, R12, 0xf8, !PT ;  /* 0x800000000d0d7812 */ /* 0x000fe200078ef80c */
[----:B------:R-:W-:Y:S06]  /*2440*/  BRA `(.L_x_29) ;  /* 0x0000000000047947 */ /* 0x000fec0003800000 */
.L_x_30:
[----:B------:R0:W1:Y:S02]  /*2450*/  MUFU.RCP R13, R12 ;  /* 0x0000000c000d7308 */ /* 0x0000640000001000 */
.L_x_29:
[----:B-1-3--:R-:W-:Y:S01]  /*2460*/  MOV R25, R13 ;  /* 0x0000000d00197202 */ /* 0x00afe20000000f00 */
[----:B0-2---:R-:W-:Y:S02]  /*2470*/  IMAD.MOV.U32 R12, RZ, RZ, R24 ;  /* 0x000000ffff0c7224 */ /* 0x005fe400078e0018 */
[----:B------:R-:W-:-:S04]  /*2480*/  IMAD.MOV.U32 R13, RZ, RZ, 0x0 ;  /* 0x00000000ff0d7424 */ /* 0x000fc800078e00ff */
[----:B------:R-:W-:Y:S05]  /*2490*/  RET.REL.NODEC R12 `(aso_many_series_one_param_f32) ;  /* 0xffffffd80cd87950 */ /* 0x000fea0003c3ffff */
        .weak           $__internal_1_$__cuda_sm3x_div_rn_noftz_f32_slowpath
        .type           $__internal_1_$__cuda_sm3x_div_rn_noftz_f32_slowpath,@function
        .size           $__internal_1_$__cuda_sm3x_div_rn_noftz_f32_slowpath,(.L_x_71 - $__internal_1_$__cuda_sm3x_div_rn_noftz_f32_slowpath)
$__internal_1_$__cuda_sm3x_div_rn_noftz_f32_slowpath:
[--C-:B------:R-:W-:Y:S01]  /*24a0*/  SHF.R.U32.HI R13, RZ, 0x17, R12.reuse ;  /* 0x00000017ff0d7819 */ /* 0x100fe2000001160c */
[----:B------:R-:W-:Y:S01]  /*24b0*/  IMAD.MOV.U32 R16, RZ, RZ, R12 ;  /* 0x000000ffff107224 */ /* 0x000fe200078e000c */
[----:B------:R-:W-:Y:S02]  /*24c0*/  SHF.R.U32.HI R15, RZ, 0x17, R11 ;  /* 0x00000017ff0f7819 */ /* 0x000fe4000001160b */
[----:B------:R-:W-:Y:S02]  /*24d0*/  LOP3.LUT R13, R13, 0xff, RZ, 0xc0, !PT ;  /* 0x000000ff0d0d7812 */ /* 0x000fe400078ec0ff */
[----:B------:R-:W-:Y:S02]  /*24e0*/  LOP3.LUT R20, R15, 0xff, RZ, 0xc0, !PT ;  /* 0x000000ff0f147812 */ /* 0x000fe400078ec0ff */
[----:B------:R-:W-:-:S03]  /*24f0*/  IADD3 R18, PT, PT, R13, -0x1, RZ ;  /* 0xffffffff0d127810 */ /* 0x000fc60007ffe0ff */
[----:B------:R-:W-:Y:S01]  /*2500*/  VIADD R17, R20, 0xffffffff ;  /* 0xffffffff14117836 */ /* 0x000fe20000000000 */
[----:B------:R-:W-:-:S04]  /*2510*/  ISETP.GT.U32.AND P0, PT, R18, 0xfd, PT ;  /* 0x000000fd1200780c */ /* 0x000fc80003f04070 */
[----:B------:R-:W-:-:S13]  /*2520*/  ISETP.GT.U32.OR P0, PT, R17, 0xfd, P0 ;  /* 0x000000fd1100780c */ /* 0x000fda0000704470 */
[----:B------:R-:W-:Y:S01]  /*2530*/  @!P0 MOV R15, RZ ;  /* 0x000000ff000f8202 */ /* 0x000fe20000000f00 */
[----:B------:R-:W-:Y:S06]  /*2540*/  @!P0 BRA `(.L_x_31) ;  /* 0x00000000005c8947 */ /* 0x000fec0003800000 */
[----:B------:R-:W-:Y:S02]  /*2550*/  FSETP.GTU.FTZ.AND P0, PT, |R11|, +INF , PT ;  /* 0x7f8000000b00780b */ /* 0x000fe40003f1c200 */
[----:B------:R-:W-:-:S04]  /*2560*/  FSETP.GTU.FTZ.AND P1, PT, |R12|, +INF , PT ;  /* 0x7f8000000c00780b */ /* 0x000fc80003f3c200 */
[----:B------:R-:W-:-:S13]  /*2570*/  PLOP3.LUT P0, PT, P0, P1, PT, 0xf8, 0x8f ;  /* 0x00000000008f781c */ /* 0x000fda0000703f70 */
[----:B------:R-:W-:Y:S05]  /*2580*/  @P0 BRA `(.L_x_32) ;  /* 0x0000000400440947 */ /* 0x000fea0003800000 */
[----:B------:R-:W-:-:S13]  /*2590*/  LOP3.LUT P0, RZ, R16, 0x7fffffff, R11, 0xc8, !PT ;  /* 0x7fffffff10ff7812 */ /* 0x000fda000780c80b */
[----:B------:R-:W-:Y:S05]  /*25a0*/  @!P0 BRA `(.L_x_33) ;  /* 0x0000000400348947 */ /* 0x000fea0003800000 */
[C---:B------:R-:W-:Y:S02]  /*25b0*/  FSETP.NEU.FTZ.AND P1, PT, |R11|.reuse, +INF , PT ;  /* 0x7f8000000b00780b */ /* 0x040fe40003f3d200 */
[----:B------:R-:W-:Y:S02]  /*25c0*/  FSETP.NEU.FTZ.AND P2, PT, |R12|, +INF , PT ;  /* 0x7f8000000c00780b */ /* 0x000fe40003f5d200 */
[----:B------:R-:W-:-:S11]  /*25d0*/  FSETP.NEU.FTZ.AND P0, PT, |R11|, +INF , PT ;  /* 0x7f8000000b00780b */ /* 0x000fd60003f1d200 */
[----:B------:R-:W-:Y:S05]  /*25e0*/  @!P2 BRA !P1, `(.L_x_33) ;  /* 0x000000040024a947 */ /* 0x000fea0004800000 */
[----:B------:R-:W-:-:S04]  /*25f0*/  LOP3.LUT P1, RZ, R11, 0x7fffffff, RZ, 0xc0, !PT ;  /* 0x7fffffff0bff7812 */ /* 0x000fc8000782c0ff */
[----:B------:R-:W-:-:S13]  /*2600*/  PLOP3.LUT P1, PT, P2, P1, PT, 0x2f, 0xf2 ;  /* 0x0000000000f2781c */ /* 0x000fda0001722577 */
[----:B------:R-:W-:Y:S05]  /*2610*/  @P1 BRA `(.L_x_34) ;  /* 0x0000000400101947 */ /* 0x000fea0003800000 */
[----:B------:R-:W-:-:S04]  /*2620*/  LOP3.LUT P1, RZ, R16, 0x7fffffff, RZ, 0xc0, !PT ;  /* 0x7fffffff10ff7812 */ /* 0x000fc8000782c0ff */
[----:B------:R-:W-:-:S13]  /*2630*/  PLOP3.LUT P0, PT, P0, P1, PT, 0x2f, 0xf2 ;  /* 0x0000000000f2781c */ /* 0x000fda0000702577 */
[----:B------:R-:W-:Y:S05]  /*2640*/  @P0 BRA `(.L_x_35) ;  /* 0x0000000000f80947 */ /* 0x000fea0003800000 */
[----:B------:R-:W-:Y:S02]  /*2650*/  ISETP.GE.AND P0, PT, R17, RZ, PT ;  /* 0x000000ff1100720c */ /* 0x000fe40003f06270 */
[----:B------:R-:W-:-:S11]  /*2660*/  ISETP.GE.AND P1, PT, R18, RZ, PT ;  /* 0x000000ff1200720c */ /* 0x000fd60003f26270 */
[----:B------:R-:W-:Y:S02]  /*2670*/  @P0 IMAD.MOV.U32 R15, RZ, RZ, RZ ;  /* 0x000000ffff0f0224 */ /* 0x000fe400078e00ff */
[----:B------:R-:W-:Y:S01]  /*2680*/  @!P0 FFMA R11, R11, 1.84467440737095516160e+19, RZ ;  /* 0x5f8000000b0b8823 */ /* 0x000fe200000000ff */
[----:B------:R-:W-:Y:S02]  /*2690*/  @!P0 IMAD.MOV.U32 R15, RZ, RZ, -0x40 ;  /* 0xffffffc0ff0f8424 */ /* 0x000fe400078e00ff */
[----:B------:R-:W-:-:S03]  /*26a0*/  @!P1 FFMA R16, R12, 1.84467440737095516160e+19, RZ ;  /* 0x5f8000000c109823 */ /* 0x000fc600000000ff */
[----:B------:R-:W-:-:S07]  /*26b0*/  @!P1 IADD3 R15, PT, PT, R15, 0x40, RZ ;  /* 0x000000400f0f9810 */ /* 0x000fce0007ffe0ff */
.L_x_31:
[----:B------:R-:W-:Y:S01]  /*26c0*/  LEA R17, R13, 0xc0800000, 0x17 ;  /* 0xc08000000d117811 */ /* 0x000fe200078eb8ff */
[----:B------:R-:W-:-:S04]  /*26d0*/  VIADD R20, R20, 0xffffff81 ;  /* 0xffffff8114147836 */ /* 0x000fc80000000000 */
[----:B------:R-:W-:Y:S02]  /*26e0*/  IMAD.IADD R19, R16, 0x1, -R17 ;  /* 0x0000000110137824 */ /* 0x000fe400078e0a11 */
[C---:B------:R-:W-:Y:S01]  /*26f0*/  IMAD R11, R20.reuse, -0x800000, R11 ;  /* 0xff800000140b7824 */ /* 0x040fe200078e020b */
[----:B------:R-:W-:Y:S01]  /*2700*/  IADD3 R20, PT, PT, R20, 0x7f, -R13 ;  /* 0x0000007f14147810 */ /* 0x000fe20007ffe80d */
[----:B------:R-:W0:Y:S01]  /*2710*/  MUFU.RCP R16, R19 ;  /* 0x0000001300107308 */ /* 0x000e220000001000 */
[----:B------:R-:W-:Y:S02]  /*2720*/  FADD.FTZ R18, -R19, -RZ ;  /* 0x800000ff13127221 */ /* 0x000fe40000010100 */
[----:B------:R-:W-:Y:S02]  /*2730*/  IADD3 R20, PT, PT, R20, R15, RZ ;  /* 0x0000000f14147210 */ /* 0x000fe40007ffe0ff */
[----:B0-----:R-:W-:-:S04]  /*2740*/  FFMA R17, R16, R18, 1 ;  /* 0x3f80000010117423 */ /* 0x001fc80000000012 */
[----:B------:R-:W-:-:S04]  /*2750*/  FFMA R16, R16, R17, R16 ;  /* 0x0000001110107223 */ /* 0x000fc80000000010 */
[----:B------:R-:W-:-:S04]  /*2760*/  FFMA R17, R11, R16, RZ ;  /* 0x000000100b117223 */ /* 0x000fc800000000ff */
[----:B------:R-:W-:-:S04]  /*2770*/  FFMA R23, R18, R17, R11 ;  /* 0x0000001112177223 */ /* 0x000fc8000000000b */
[----:B------:R-:W-:-:S04]  /*2780*/  FFMA R17, R16, R23, R17 ;  /* 0x0000001710117223 */ /* 0x000fc80000000011 */
[----:B------:R-:W-:-:S04]  /*2790*/  FFMA R18, R18, R17, R11 ;  /* 0x0000001112127223 */ /* 0x000fc8000000000b */
[----:B------:R-:W-:-:S05]  /*27a0*/  FFMA R11, R16, R18, R17 ;  /* 0x00000012100b7223 */ /* 0x000fca0000000011 */
[----:B------:R-:W-:-:S04]  /*27b0*/  SHF.R.U32.HI R13, RZ, 0x17, R11 ;  /* 0x00000017ff0d7819 */ /* 0x000fc8000001160b */
[----:B------:R-:W-:-:S05]  /*27c0*/  LOP3.LUT R13, R13, 0xff, RZ, 0xc0, !PT ;  /* 0x000000ff0d0d7812 */ /* 0x000fca00078ec0ff */
[----:B------:R-:W-:-:S04]  /*27d0*/  IMAD.IADD R19, R13, 0x1, R20 ;  /* 0x000000010d137824 */ /* 0x000fc800078e0214 */
[----:B------:R-:W-:-:S05]  /*27e0*/  VIADD R13, R19, 0xffffffff ;  /* 0xffffffff130d7836 */ /* 0x000fca0000000000 */
[----:B------:R-:W-:-:S13]  /*27f0*/  ISETP.GE.U32.AND P0, PT, R13, 0xfe, PT ;  /* 0x000000fe0d00780c */ /* 0x000fda0003f06070 */
[----:B------:R-:W-:Y:S05]  /*2800*/  @!P0 BRA `(.L_x_36) ;  /* 0x0000000000808947 */ /* 0x000fea0003800000 */
[----:B------:R-:W-:-:S13]  /*2810*/  ISETP.GT.AND P0, PT, R19, 0xfe, PT ;  /* 0x000000fe1300780c */ /* 0x000fda0003f04270 */
[----:B------:R-:W-:Y:S05]  /*2820*/  @P0 BRA `(.L_x_37) ;  /* 0x00000000006c0947 */ /* 0x000fea0003800000 */
[----:B------:R-:W-:-:S13]  /*2830*/  ISETP.GE.AND P0, PT, R19, 0x1, PT ;  /* 0x000000011300780c */ /* 0x000fda0003f06270 */
[----:B------:R-:W-:Y:S05]  /*2840*/  @P0 BRA `(.L_x_38) ;  /* 0x0000000000980947 */ /* 0x000fea0003800000 */
[----:B------:R-:W-:Y:S02]  /*2850*/  ISETP.GE.AND P0, PT, R19, -0x18, PT ;  /* 0xffffffe81300780c */ /* 0x000fe40003f06270 */
[----:B------:R-:W-:-:S11]  /*2860*/  LOP3.LUT R11, R11, 0x80000000, RZ, 0xc0, !PT ;  /* 0x800000000b0b7812 */ /* 0x000fd600078ec0ff */
[----:B------:R-:W-:Y:S05]  /*2870*/  @!P0 BRA `(.L_x_38) ;  /* 0x00000000008c8947 */ /* 0x000fea0003800000 */
[CCC-:B------:R-:W-:Y:S01]  /*2880*/  FFMA.RZ R13, R16.reuse, R18.reuse, R17.reuse ;  /* 0x00000012100d7223 */ /* 0x1c0fe2000000c011 */
[C---:B------:R-:W-:Y:S02]  /*2890*/  ISETP.NE.AND P2, PT, R19.reuse, RZ, PT ;  /* 0x000000ff1300720c */ /* 0x040fe40003f45270 */
[----:B------:R-:W-:Y:S02]  /*28a0*/  ISETP.NE.AND P1, PT, R19, RZ, PT ;  /* 0x000000ff1300720c */ /* 0x000fe40003f25270 */
[----:B------:R-:W-:Y:S01]  /*28b0*/  LOP3.LUT R15, R13, 0x7fffff, RZ, 0xc0, !PT ;  /* 0x007fffff0d0f7812 */ /* 0x000fe200078ec0ff */
[CCC-:B------:R-:W-:Y:S01]  /*28c0*/  FFMA.RP R13, R16.reuse, R18.reuse, R17.reuse ;  /* 0x00000012100d7223 */ /* 0x1c0fe20000008011 */
[----:B------:R-:W-:Y:S01]  /*28d0*/  FFMA.RM R16, R16, R18, R17 ;  /* 0x0000001210107223 */ /* 0x000fe20000004011 */
[----:B------:R-:W-:Y:S01]  /*28e0*/  IADD3 R18, PT, PT, R19, 0x20, RZ ;  /* 0x0000002013127810 */ /* 0x000fe20007ffe0ff */
[----:B------:R-:W-:Y:S01]  /*28f0*/  IMAD.MOV R17, RZ, RZ, -R19 ;  /* 0x000000ffff117224 */ /* 0x000fe200078e0a13 */
[----:B------:R-:W-:-:S02]  /*2900*/  LOP3.LUT R15, R15, 0x800000, RZ, 0xfc, !PT ;  /* 0x008000000f0f7812 */ /* 0x000fc400078efcff */
[----:B------:R-:W-:Y:S02]  /*2910*/  FSETP.NEU.FTZ.AND P0, PT, R13, R16, PT ;  /* 0x000000100d00720b */ /* 0x000fe40003f1d000 */
[----:B------:R-:W-:Y:S02]  /*2920*/  SHF.L.U32 R18, R15, R18, RZ ;  /* 0x000000120f127219 */ /* 0x000fe400000006ff */
[----:B------:R-:W-:Y:S02]  /*2930*/  SEL R16, R17, RZ, P2 ;  /* 0x000000ff11107207 */ /* 0x000fe40001000000 */
[----:B------:R-:W-:Y:S02]  /*2940*/  ISETP.NE.AND P1, PT, R18, RZ, P1 ;  /* 0x000000ff1200720c */ /* 0x000fe40000f25270 */
[----:B------:R-:W-:Y:S02]  /*2950*/  SHF.R.U32.HI R16, RZ, R16, R15 ;  /* 0x00000010ff107219 */ /* 0x000fe4000001160f */
[----:B------:R-:W-:-:S02]  /*2960*/  PLOP3.LUT P0, PT, P0, P1, PT, 0xf8, 0x8f ;  /* 0x00000000008f781c */ /* 0x000fc40000703f70 */
[----:B------:R-:W-:Y:S02]  /*2970*/  SHF.R.U32.HI R18, RZ, 0x1, R16 ;  /* 0x00000001ff127819 */ /* 0x000fe40000011610 */
[----:B------:R-:W-:-:S04]  /*2980*/  SEL R13, RZ, 0x1, !P0 ;  /* 0x00000001ff0d7807 */ /* 0x000fc80004000000 */
[----:B------:R-:W-:-:S04]  /*2990*/  LOP3.LUT R13, R13, 0x1, R18, 0xf8, !PT ;  /* 0x000000010d0d7812 */ /* 0x000fc800078ef812 */
[----:B------:R-:W-:-:S05]  /*29a0*/  LOP3.LUT R13, R13, R16, RZ, 0xc0, !PT ;  /* 0x000000100d0d7212 */ /* 0x000fca00078ec0ff */
[----:B------:R-:W-:-:S05]  /*29b0*/  IMAD.IADD R18, R18, 0x1, R13 ;  /* 0x0000000112127824 */ /* 0x000fca00078e020d */
[----:B------:R-:W-:Y:S01]  /*29c0*/  LOP3.LUT R11, R18, R11, RZ, 0xfc, !PT ;  /* 0x0000000b120b7212 */ /* 0x000fe200078efcff */
[----:B------:R-:W-:Y:S06]  /*29d0*/  BRA `(.L_x_38) ;  /* 0x0000000000347947 */ /* 0x000fec0003800000 */
.L_x_37:
[----:B------:R-:W-:-:S04]  /*29e0*/  LOP3.LUT R11, R11, 0x80000000, RZ, 0xc0, !PT ;  /* 0x800000000b0b7812 */ /* 0x000fc800078ec0ff */
[----:B------:R-:W-:Y:S01]  /*29f0*/  LOP3.LUT R11, R11, 0x7f800000, RZ, 0xfc, !PT ;  /* 0x7f8000000b0b7812 */ /* 0x000fe200078efcff */
[----:B------:R-:W-:Y:S06]  /*2a00*/  BRA `(.L_x_38) ;  /* 0x0000000000287947 */ /* 0x000fec0003800000 */
.L_x_36:
[----:B------:R-:W-:Y:S01]  /*2a10*/  LEA R11, R20, R11, 0x17 ;  /* 0x0000000b140b7211 */ /* 0x000fe200078eb8ff */
[----:B------:R-:W-:Y:S06]  /*2a20*/  BRA `(.L_x_38) ;  /* 0x0000000000207947 */ /* 0x000fec0003800000 */
.L_x_35:
[----:B------:R-:W-:-:S04]  /*2a30*/  LOP3.LUT R11, R16, 0x80000000, R11, 0x48, !PT ;  /* 0x80000000100b7812 */ /* 0x000fc800078e480b */
[----:B------:R-:W-:Y:S01]  /*2a40*/  LOP3.LUT R11, R11, 0x7f800000, RZ, 0xfc, !PT ;  /* 0x7f8000000b0b7812 */ /* 0x000fe200078efcff */
[----:B------:R-:W-:Y:S06]  /*2a50*/  BRA `(.L_x_38) ;  /* 0x0000000000147947 */ /* 0x000fec0003800000 */
.L_x_34:
[----:B------:R-:W-:Y:S01]  /*2a60*/  LOP3.LUT R11, R16, 0x80000000, R11, 0x48, !PT ;  /* 0x80000000100b7812 */ /* 0x000fe200078e480b */
[----:B------:R-:W-:Y:S06]  /*2a70*/  BRA `(.L_x_38) ;  /* 0x00000000000c7947 */ /* 0x000fec0003800000 */
.L_x_33:
[----:B------:R-:W0:Y:S01]  /*2a80*/  MUFU.RSQ R11, -QNAN ;  /* 0xffc00000000b7908 */ /* 0x000e220000001400 */
[----:B------:R-:W-:Y:S05]  /*2a90*/  BRA `(.L_x_38) ;  /* 0x0000000000047947 */ /* 0x000fea0003800000 */
.L_x_32:
[----:B------:R-:W-:-:S07]  /*2aa0*/  FADD.FTZ R11, R11, R12 ;  /* 0x0000000c0b0b7221 */ /* 0x000fce0000010000 */
.L_x_38:
[----:B------:R-:W-:-:S04]  /*2ab0*/  IMAD.MOV.U32 R15, RZ, RZ, 0x0 ;  /* 0x00000000ff0f7424 */ /* 0x000fc800078e00ff */
[----:B0-----:R-:W-:Y:S05]  /*2ac0*/  RET.REL.NODEC R14 `(aso_many_series_one_param_f32) ;  /* 0xffffffd40e4c7950 */ /* 0x001fea0003c3ffff */
.L_x_39:
[----:B------:R-:W-:-:S00]  /*2ad0*/  BRA `(.L_x_39) ;  /* 0xfffffffc00fc7947 */ /* 0x000fc0000383ffff */
[----:B------:R-:W-:-:S00]  /*2ae0*/  NOP ;  /* 0x0000000000007918 */ /* 0x000fc00000000000 */
        /* <DEDUP_REMOVED lines=9> */
.L_x_71:


//--------------------- .text.aso_batch_f32       --------------------------
	.section	.text.aso_batch_f32,"ax",@progbits
	.align	128
        .global         aso_batch_f32
        .type           aso_batch_f32,@function
        .size           aso_batch_f32,(.L_x_73 - aso_batch_f32)
        .other          aso_batch_f32,@"STO_CUDA_ENTRY STV_DEFAULT"
aso_batch_f32:
.text.aso_batch_f32:
[----:B------:R-:W-:Y:S08]  /*0000*/  LDC R1, c[0x0][0x37c] ;  /* 0x0000df00ff017b82 */ /* 0x000ff00000000800 */
[----:B------:R-:W0:Y:S01]  /*0010*/  S2UR UR9, SR_CTAID.X ;  /* 0x00000000000979c3 */ /* 0x000e220000002500 */
[----:B------:R-:W0:Y:S02]  /*0020*/  LDCU UR4, c[0x0][0x3dc] ;  /* 0x00007b80ff0477ac */ /* 0x000e240008000800 */
[----:B0-----:R-:W-:-:S06]  /*0030*/  UISETP.GE.AND UP0, UPT, UR9, UR4, UPT ;  /* 0x000000040900728c */ /* 0x001fcc000bf06270 */
[----:B------:R-:W-:-:S13]  /*0040*/  PLOP3.LUT P0, PT, PT, PT, UP0, 0x80, 0x8 ;  /* 0x000000000008781c */ /* 0x000fda0003f0f008 */
[----:B------:R-:W-:Y:S05]  /*0050*/  @P0 EXIT ;  /* 0x000000000000094d */ /* 0x000fea0003800000 */
[----:B------:R-:W0:Y:S01]  /*0060*/  LDCU.64 UR4, c[0x0][0x3a0] ;  /* 0x00007400ff0477ac */ /* 0x000e220008000a00 */
[----:B------:R-:W1:Y:S01]  /*0070*/  LDCU.64 UR16, c[0x0][0x358] ;  /* 0x00006b00ff1077ac */ /* 0x000e620008000a00 */
[----:B0-----:R-:W-:-:S06]  /*0080*/  UIMAD.WIDE.U32 UR4, UR9, 0x4, UR4 ;  /* 0x00000004090478a5 */ /* 0x001fcc000f8e0004 */
[----:B------:R-:W-:Y:S02]  /*0090*/  IMAD.U32 R2, RZ, RZ, UR4 ;  /* 0x00000004ff027e24 */ /* 0x000fe4000f8e00ff */
[----:B------:R-:W-:-:S05]  /*00a0*/  IMAD.U32 R3, RZ, RZ, UR5 ;  /* 0x00000005ff037e24 */ /* 0x000fca000f8e00ff */
[----:B-1----:R-:W2:Y:S02]  /*00b0*/  LDG.E.CONSTANT R2, desc[UR16][R2.64] ;  /* 0x0000001002027981 */ /* 0x002ea4000c1e9900 */
[----:B--2---:R-:W-:-:S13]  /*00c0*/  R2UR UR15, R2 ;  /* 0x00000000020f72ca */ /* 0x004fda00000e0000 */
[----:B------:R-:W-:Y:S02]  /*00d0*/  USHF.R.S32.HI UR19, URZ, 0x1f, UR15 ;  /* 0x0000001fff137899 */ /* 0x000fe4000801140f */
[----:B------:R-:W-:-:S04]  /*00e0*/  UISETP.GE.U32.AND UP0, UPT, UR15, 0x1, UPT ;  /* 0x000000010f00788c */ /* 0x000fc8000bf06070 */
[----:B------:R-:W-:-:S06]  /*00f0*/  UISETP.GE.AND.EX UP0, UPT, UR19, URZ, UPT, UP0 ;  /* 0x000000ff1300728c */ /* 0x000fcc000bf06300 */
[----:B------:R-:W-:-:S13]  /*0100*/  PLOP3.LUT P0, PT, PT, PT, UP0, 0x80, 0x8 ;  /* 0x000000000008781c */ /* 0x000fda0003f0f008 */
[----:B------:R-:W-:Y:S05]  /*0110*/  @!P0 EXIT ;  /* 0x000000000000894d */ /* 0x000fea0003800000 */
[----:B------:R-:W0:Y:S02]  /*0120*/  LDCU.64 UR4, c[0x0][0x3a8] ;  /* 0x00007500ff0477ac */ /* 0x000e240008000a00 */
[----:B0-----:R-:W-:-:S06]  /*0130*/  UIMAD.WIDE.U32 UR4, UR9, 0x4, UR4 ;  /* 0x00000004090478a5 */ /* 0x001fcc000f8e0004 */
[----:B------:R-:W-:Y:S01]  /*0140*/  IMAD.U32 R10, RZ, RZ, UR4 ;  /* 0x00000004ff0a7e24 */ /* 0x000fe2000f8e00ff */
[----:B------:R-:W-:Y:S01]  /*0150*/  MOV R11, UR5 ;  /* 0x00000005000b7c02 */ /* 0x000fe20008000f00 */
[----:B------:R-:W0:Y:S03]  /*0160*/  S2R R0, SR_TID.X ;  /* 0x0000000000007919 */ /* 0x000e260000002100 */
[----:B------:R-:W0:Y:S01]  /*0170*/  LDCU UR4, c[0x0][0x3d0] ;  /* 0x00007a00ff0477ac */ /* 0x000e220008000800 */
[----:B------:R1:W5:Y:S01]  /*0180*/  LDG.E.CONSTANT R10, desc[UR16][R10.64] ;  /* 0x000000100a0a7981 */ /* 0x000362000c1e9900 */
[----:B------:R-:W-:Y:S01]  /*0190*/  BSSY.RECONVERGENT B0, `(.L_x_40) ;  /* 0x0000011000007945 */ /* 0x000fe20003800200 */
[C---:B0-----:R-:W-:Y:S02]  /*01a0*/  ISETP.GE.AND P0, PT, R0.reuse, UR4, PT ;  /* 0x0000000400007c0c */ /* 0x041fe4000bf06270 */
[----:B------:R-:W-:-:S11]  /*01b0*/  ISETP.NE.AND P1, PT, R0, RZ, PT ;  /* 0x000000ff0000720c */ /* 0x000fd60003f25270 */
[----:B-1----:R-:W-:Y:S05]  /*01c0*/  @P0 BRA `(.L_x_41) ;  /* 0x0000000000340947 */ /* 0x002fea0003800000 */
[----:B------:R-:W0:Y:S01]  /*01d0*/  LDC R11, c[0x0][0x360] ;  /* 0x0000d800ff0b7b82 */ /* 0x000e220000000800 */
[----:B------:R-:W-:-:S07]  /*01e0*/  IMAD.MOV.U32 R13, RZ, RZ, 0x7fc00000 ;  /* 0x7fc00000ff0d7424 */ /* 0x000fce00078e00ff */
[----:B------:R-:W1:Y:S08]  /*01f0*/  LDC.64 R6, c[0x0][0x3e0] ;  /* 0x0000f800ff067b82 */ /* 0x000e700000000a00 */
[----:B------:R-:W2:Y:S02]  /*0200*/  LDC.64 R8, c[0x0][0x3e8] ;  /* 0x0000fa00ff087b82 */ /* 0x000ea40000000a00 */
.L_x_42:
[----:B---3--:R-:W-:-:S04]  /*0210*/  IMAD.U32 R5, RZ, RZ, UR4 ;  /* 0x00000004ff057e24 */ /* 0x008fc8000f8e00ff */
[--C-:B------:R-:W-:Y:S02]  /*0220*/  IMAD R5, R5, UR9, R0.reuse ;  /* 0x0000000905057c24 */ /* 0x100fe4000f8e0200 */
[----:B0-----:R-:W-:Y:S02]  /*0230*/  IMAD.IADD R0, R11, 0x1, R0 ;  /* 0x000000010b007824 */ /* 0x001fe400078e0200 */
[----:B-1----:R-:W-:-:S03]  /*0240*/  IMAD.WIDE R2, R5, 0x4, R6 ;  /* 0x0000000405027825 */ /* 0x002fc600078e0206 */
[----:B------:R-:W-:Y:S01]  /*0250*/  ISETP.GE.AND P0, PT, R0, UR4, PT ;  /* 0x0000000400007c0c */ /* 0x000fe2000bf06270 */
[----:B--2---:R-:W-:Y:S01]  /*0260*/  IMAD.WIDE R4, R5, 0x4, R8 ;  /* 0x0000000405047825 */ /* 0x004fe200078e0208 */
[----:B------:R3:W-:Y:S04]  /*0270*/  STG.E desc[UR16][R2.64], R13 ;  /* 0x0000000d02007986 */ /* 0x0007e8000c101910 */
[----:B------:R3:W-:Y:S07]  /*0280*/  STG.E desc[UR16][R4.64], R13 ;  /* 0x0000000d04007986 */ /* 0x0007ee000c101910 */
[----:B------:R-:W-:Y:S05]  /*0290*/  @!P0 BRA `(.L_x_42) ;  /* 0xfffffffc00dc8947 */ /* 0x000fea000383ffff */
.L_x_41:
[----:B------:R-:W-:Y:S05]  /*02a0*/  BSYNC.RECONVERGENT B0 ;  /* 0x0000000000007941 */ /* 0x000fea0003800200 */
.L_x_40:
[----:B------:R-:W-:Y:S06]  /*02b0*/  BAR.SYNC.DEFER_BLOCKING 0x0 ;  /* 0x0000000000007b1d */ /* 0x000fec0000010000 */
[----:B------:R-:W-:Y:S05]  /*02c0*/  @P1 EXIT ;  /* 0x000000000000194d */ /* 0x000fea0003800000 */
[----:B------:R-:W0:Y:S02]  /*02d0*/  LDCU UR8, c[0x0][0x3d4] ;  /* 0x00007a80ff0877ac */ /* 0x000e240008000800 */
[----:B0-----:R-:W-:-:S04]  /*02e0*/  UIADD3 UR8, UPT, UPT, UR15, UR8, URZ ;  /* 0x000000080f087290 */ /* 0x001fc8000fffe0ff */
[----:B------:R-:W-:-:S06]  /*02f0*/  UISETP.GT.AND UP0, UPT, UR8, UR4, UPT ;  /* 0x000000040800728c */ /* 0x000fcc000bf04270 */
[----:B------:R-:W-:-:S13]  /*0300*/  PLOP3.LUT P0, PT, PT, PT, UP0, 0x80, 0x8 ;  /* 0x000000000008781c */ /* 0x000fda0003f0f008 */
[----:B------:R-:W-:Y:S05]  /*0310*/  @P0 EXIT ;  /* 0x000000000000094d */ /* 0x000fea0003800000 */
[----:B------:R-:W-:Y:S02]  /*0320*/  UISETP.GE.U32.AND UP0, UPT, UR15, 0x8, UPT ;  /* 0x000000080f00788c */ /* 0x000fe4000bf06070 */
[----:B------:R-:W-:Y:S01]  /*0330*/  ULOP3.LUT UR7, UR15, 0x7, URZ, 0xc0, !UPT ;  /* 0x000000070f077892 */ /* 0x000fe2000f8ec0ff */
[----:B------:R-:W-:-:S06]  /*0340*/  UMOV UR4, URZ ;  /* 0x000000ff00047c82 */ /* 0x000fcc0008000000 */
[----:B------:R-:W-:Y:S05]  /*0350*/  BRA.U !UP0, `(.L_x_43) ;  /* 0x0000000108547547 */ /* 0x000fea000b800000 */
[----:B------:R-:W0:Y:S01]  /*0360*/  S2UR UR6, SR_CgaCtaId ;  /* 0x00000000000679c3 */ /* 0x000e220000008800 */
[----:B------:R-:W-:Y:S01]  /*0370*/  UMOV UR5, 0x400 ;  /* 0x0000040000057882 */ /* 0x000fe20000000000 */
[----:B------:R-:W-:Y:S02]  /*0380*/  ULOP3.LUT UR4, UR15, 0x7ffffff8, URZ, 0xc0, !UPT ;  /* 0x7ffffff80f047892 */ /* 0x000fe4000f8ec0ff */
[----:B0-----:R-:W-:Y:S02]  /*0390*/  ULEA UR5, UR6, UR5, 0x18 ;  /* 0x0000000506057291 */ /* 0x001fe4000f8ec0ff */
[----:B------:R-:W-:Y:S02]  /*03a0*/  UIADD3 UR6, UPT, UPT, -UR4, URZ, URZ ;  /* 0x000000ff04067290 */ /* 0x000fe4000fffe1ff */
[----:B------:R-:W-:-:S12]  /*03b0*/  UIADD3 UR5, UPT, UPT, UR5, 0x10, URZ ;  /* 0x0000001005057890 */ /* 0x000fd8000fffe0ff */
.L_x_44:
[----:B------:R-:W-:Y:S02]  /*03c0*/  ULEA UR10, UR15, UR5, 0x2 ;  /* 0x000000050f0a7291 */ /* 0x000fe4000f8e10ff */
[----:B------:R-:W-:-:S04]  /*03d0*/  UIADD3 UR6, UPT, UPT, UR6, 0x8, URZ ;  /* 0x0000000806067890 */ /* 0x000fc8000fffe0ff */
[----:B------:R-:W-:-:S03]  /*03e0*/  UISETP.NE.AND UP0, UPT, UR6, URZ, UPT ;  /* 0x000000ff0600728c */ /* 0x000fc6000bf05270 */
[----:B------:R-:W-:Y:S04]  /*03f0*/  STS [UR10+-0x10], RZ ;  /* 0xfffff0ffff007988 */ /* 0x000fe8000800080a */
[----:B------:R-:W-:Y:S04]  /*0400*/  STS [UR10+-0xc], RZ ;  /* 0xfffff4ffff007988 */ /* 0x000fe8000800080a */
[----:B------:R-:W-:Y:S04]  /*0410*/  STS [UR10+-0x8], RZ ;  /* 0xfffff8ffff007988 */ /* 0x000fe8000800080a */
[----:B------:R-:W-:Y:S04]  /*0420*/  STS.128 [UR5+-0x10], RZ ;  /* 0xfffff0ffff007988 */ /* 0x000fe80008000c05 */
[----:B------:R-:W-:Y:S04]  /*0430*/  STS [UR10+-0x4], RZ ;  /* 0xfffffcffff007988 */ /* 0x000fe8000800080a */
[----:B------:R-:W-:Y:S04]  /*0440*/  STS [UR10], RZ ;  /* 0x000000ffff007988 */ /* 0x000fe8000800080a */
[----:B------:R-:W-:Y:S04]  /*0450*/  STS [UR10+0x4], RZ ;  /* 0x000004ffff007988 */ /* 0x000fe8000800080a */
[----:B------:R-:W-:Y:S04]  /*0460*/  STS [UR10+0x8], RZ ;  /* 0x000008ffff007988 */ /* 0x000fe8000800080a */
[----:B------:R-:W-:Y:S01]  /*0470*/  STS.128 [UR5], RZ ;  /* 0x000000ffff007988 */ /* 0x000fe20008000c05 */
[----:B------:R-:W-:-:S03]  /*0480*/  UIADD3 UR5, UPT, UPT, UR5, 0x20, URZ ;  /* 0x0000002005057890 */ /* 0x000fc6000fffe0ff */
[----:B------:R-:W-:Y:S01]  /*0490*/  STS [UR10+0xc], RZ ;  /* 0x00000cffff007988 */ /* 0x000fe2000800080a */
[----:B------:R-:W-:Y:S08]  /*04a0*/  BRA.U UP0, `(.L_x_44) ;  /* 0xfffffffd00c47547 */ /* 0x000ff0000b83ffff */
.L_x_43:
[----:B------:R-:W0:Y:S01]  /*04b0*/  S2UR UR6, SR_CgaCtaId ;  /* 0x00000000000679c3 */ /* 0x000e220000008800 */
[----:B------:R-:W-:Y:S01]  /*04c0*/  UISETP.NE.AND UP0, UPT, UR7, URZ, UPT ;  /* 0x000000ff0700728c */ /* 0x000fe2000bf05270 */
[----:B------:R-:W-:Y:S02]  /*04d0*/  UMOV UR5, 0x400 ;  /* 0x0000040000057882 */ /* 0x000fe40000000000 */
[----:B0-----:R-:W-:-:S04]  /*04e0*/  ULEA UR5, UR6, UR5, 0x18 ;  /* 0x0000000506057291 */ /* 0x001fc8000f8ec0ff */
[----:B------:R-:W-:Y:S02]  /*04f0*/  ULEA UR18, UR15, UR5, 0x2 ;  /* 0x000000050f127291 */ /* 0x000fe4000f8e10ff */
[----:B------:R-:W-:Y:S10]  /*0500*/  BRA.U !UP0, `(.L_x_45) ;  /* 0x0000000108847547 */ /* 0x000ff4000b800000 */
[----:B------:R-:W-:Y:S02]  /*0510*/  UISETP.GE.U32.AND UP0, UPT, UR7, 0x4, UPT ;  /* 0x000000040700788c */ /* 0x000fe4000bf06070 */
[----:B------:R-:W-:-:S04]  /*0520*/  ULOP3.LUT UR6, UR15, 0x3, URZ, 0xc0, !UPT ;  /* 0x000000030f067892 */ /* 0x000fc8000f8ec0ff */
[----:B------:R-:W-:-:S03]  /*0530*/  UISETP.NE.AND UP1, UPT, UR6, URZ, UPT ;  /* 0x000000ff0600728c */ /* 0x000fc6000bf25270 */
[----:B------:R-:W-:Y:S08]  /*0540*/  BRA.U !UP0, `(.L_x_46) ;  /* 0x00000001082c7547 */ /* 0x000ff0000b800000 */
[----:B------:R-:W-:Y:S02]  /*0550*/  ULEA UR7, UR4, UR5, 0x2 ;  /* 0x0000000504077291 */ /* 0x000fe4000f8e10ff */
[----:B------:R-:W-:Y:S02]  /*0560*/  ULEA UR10, UR4, UR18, 0x2 ;  /* 0x00000012040a7291 */ /* 0x000fe4000f8e10ff */
[----:B------:R-:W-:-:S05]  /*0570*/  UIADD3 UR4, UPT, UPT, UR4, 0x4, URZ ;  /* 0x0000000404047890 */ /* 0x000fca000fffe0ff */
[----:B------:R-:W-:Y:S04]  /*0580*/  STS [UR7], RZ ;  /* 0x000000ffff007988 */ /* 0x000fe80008000807 */
[----:B------:R-:W-:Y:S04]  /*0590*/  STS [UR10], RZ ;  /* 0x000000ffff007988 */ /* 0x000fe8000800080a */
[----:B------:R-:W-:Y:S04]  /*05a0*/  STS [UR7+0x4], RZ ;  /* 0x000004ffff007988 */ /* 0x000fe80008000807 */
[----:B------:R-:W-:Y:S04]  /*05b0*/  STS [UR10+0x4], RZ ;  /* 0x000004ffff007988 */ /* 0x000fe8000800080a */
[----:B------:R-:W-:Y:S04]  /*05c0*/  STS [UR7+0x8], RZ ;  /* 0x000008ffff007988 */ /* 0x000fe80008000807 */
[----:B------:R-:W-:Y:S04]  /*05d0*/  STS [UR10+0x8], RZ ;  /* 0x000008ffff007988 */ /* 0x000fe8000800080a */
[----:B------:R-:W-:Y:S04]  /*05e0*/  STS [UR7+0xc], RZ ;  /* 0x00000cffff007988 */ /* 0x000fe80008000807 */
[----:B------:R-:W-:Y:S01]  /*05f0*/  STS [UR10+0xc], RZ ;  /* 0x00000cffff007988 */ /* 0x000fe2000800080a */
.L_x_46:
[----:B------:R-:W-:Y:S05]  /*0600*/  BRA.U !UP1, `(.L_x_45) ;  /* 0x0000000109447547 */ /* 0x000fea000b800000 */
[----:B------:R-:W-:Y:S02]  /*0610*/  ULOP3.LUT UR7, UR15, 0x1, URZ, 0xc0, !UPT ;  /* 0x000000010f077892 */ /* 0x000fe4000f8ec0ff */
[----:B------:R-:W-:Y:S02]  /*0620*/  UISETP.NE.AND UP1, UPT, UR6, 0x1, UPT ;  /* 0x000000010600788c */ /* 0x000fe4000bf25270 */
[----:B------:R-:W-:-:S04]  /*0630*/  UISETP.NE.U32.AND UP0, UPT, UR7, 0x1, UPT ;  /* 0x000000010700788c */ /* 0x000fc8000bf05070 */
[----:B------:R-:W-:-:S06]  /*0640*/  UISETP.NE.U32.AND.EX UP0, UPT, URZ, URZ, UPT, UP0 ;  /* 0x000000ffff00728c */ /* 0x000fcc000bf05100 */
[----:B------:R-:W-:Y:S01]  /*0650*/  PLOP3.LUT P0, PT, PT, PT, UP0, 0x80, 0x8 ;  /* 0x000000000008781c */ /* 0x000fe20003f0f008 */
[----:B------:R-:W-:-:S12]  /*0660*/  BRA.U !UP1, `(.L_x_47) ;  /* 0x00000001091c7547 */ /* 0x000fd8000b800000 */
[----:B------:R-:W-:Y:S02]  /*0670*/  ULEA UR6, UR4, UR5, 0x2 ;  /* 0x0000000504067291 */ /* 0x000fe4000f8e10ff */
[----:B------:R-:W-:Y:S02]  /*0680*/  ULEA UR7, UR4, UR18, 0x2 ;  /* 0x0000001204077291 */ /* 0x000fe4000f8e10ff */
[----:B------:R-:W-:-:S05]  /*0690*/  UIADD3 UR4, UPT, UPT, UR4, 0x2, URZ ;  /* 0x0000000204047890 */ /* 0x000fca000fffe0ff */
[----:B------:R-:W-:Y:S04]  /*06a0*/  STS [UR6], RZ ;  /* 0x000000ffff007988 */ /* 0x000fe80008000806 */
[----:B------:R-:W-:Y:S04]  /*06b0*/  STS [UR7], RZ ;  /* 0x000000ffff007988 */ /* 0x000fe80008000807 */
[----:B------:R-:W-:Y:S04]  /*06c0*/  STS [UR6+0x4], RZ ;  /* 0x000004ffff007988 */ /* 0x000fe80008000806 */
[----:B------:R-:W-:Y:S01]  /*06d0*/  STS [UR7+0x4], RZ ;  /* 0x000004ffff007988 */ /* 0x000fe20008000807 */
.L_x_47:
[----:B------:R-:W-:Y:S02]  /*06e0*/  @!UP0 ULEA UR5, UR4, UR5, 0x2 ;  /* 0x0000000504058291 */ /* 0x000fe4000f8e10ff */
[----:B------:R-:W-:-:S07]  /*06f0*/  @!UP0 ULEA UR4, UR4, UR18, 0x2 ;  /* 0x0000001204048291 */ /* 0x000fce000f8e10ff */
[----:B------:R-:W-:Y:S04]  /*0700*/  @!P0 STS [UR5], RZ ;  /* 0x000000ffff008988 */ /* 0x000fe80008000805 */
[----:B------:R-:W-:Y:S01]  /*0710*/  @!P0 STS [UR4], RZ ;  /* 0x000000ffff008988 */ /* 0x000fe20008000804 */
.L_x_45:
[----:B------:R-:W0:Y:S01]  /*0720*/  LDCU.128 UR4, c[0x0][0x3b0] ;  /* 0x00007600ff0477ac */ /* 0x000e220008000c00 */
[----:B------:R-:W1:Y:S01]  /*0730*/  LDC.64 R26, c[0x0][0x390] ;  /* 0x0000e400ff1a7b82 */ /* 0x000e620000000a00 */
[----:B------:R-:W2:Y:S01]  /*0740*/  LDCU UR24, c[0x0][0x3d8] ;  /* 0x00007b00ff1877ac */ /* 0x000ea20008000800 */
[----:B------:R-:W4:Y:S06]  /*0750*/  LDCU.64 UR10, c[0x0][0x3d0] ;  /* 0x00007a00ff0a77ac */ /* 0x000f2c0008000a00 */
[----:B------:R-:W1:Y:S01]  /*0760*/  LDC.64 R28, c[0x0][0x398] ;  /* 0x0000e600ff1c7b82 */ /* 0x000e620000000a00 */
[----:B------:R-:W-:Y:S01]  /*0770*/  USHF.L.U64.HI UR14, UR15, 0x2, UR19 ;  /* 0x000000020f0e7899 */ /* 0x000fe20008010213 */
[----:B------:R-:W1:Y:S06]  /*0780*/  LDCU.64 UR26, c[0x0][0x3e0] ;  /* 0x00007c00ff1a77ac */ /* 0x000e6c0008000a00 */
[----:B---3--:R-:W3:Y:S01]  /*0790*/  LDC.64 R12, c[0x0][0x380] ;  /* 0x0000e000ff0c7b82 */ /* 0x008ee20000000a00 */
[----:B0-----:R-:W-:Y:S01]  /*07a0*/  UIMAD.WIDE.U32 UR4, UR15, 0x4, UR4 ;  /* 0x000000040f0478a5 */ /* 0x001fe2000f8e0004 */
[----:B------:R-:W0:Y:S05]  /*07b0*/  LDCU.64 UR28, c[0x0][0x3e8] ;  /* 0x00007d00ff1c77ac */ /* 0x000e2a0008000a00 */
[----:B------:R-:W-:Y:S01]  /*07c0*/  MOV R2, UR4 ;  /* 0x0000000400027c02 */ /* 0x000fe20008000f00 */
[----:B------:R-:W-:Y:S01]  /*07d0*/  IMAD.U32 R3, RZ, RZ, UR5 ;  /* 0x00000005ff037e24 */ /* 0x000fe2000f8e00ff */
[----:B------:R-:W0:Y:S01]  /*07e0*/  LDC.64 R14, c[0x0][0x388] ;  /* 0x0000e200ff0e7b82 */ /* 0x000e220000000a00 */
[----:B------:R-:W0:Y:S03]  /*07f0*/  LDCU.128 UR20, c[0x0][0x3c0] ;  /* 0x00007800ff1477ac */ /* 0x000e260008000c00 */
[----:B------:R-:W2:Y:S01]  /*0800*/  LDG.E.CONSTANT R2, desc[UR16][R2.64] ;  /* 0x0000001002027981 */ /* 0x000ea2000c1e9900 */
[----:B------:R-:W4:Y:S01]  /*0810*/  LDCU.64 UR4, c[0x0][0x380] ;  /* 0x00007000ff0477ac */ /* 0x000f220008000a00 */
[----:B------:R-:W-:-:S02]  /*0820*/  CS2R R8, SRZ ;  /* 0x0000000000087805 */ /* 0x000fc4000001ff00 */
[----:B------:R-:W0:Y:S08]  /*0830*/  LDC.64 R16, c[0x0][0x3c0] ;  /* 0x0000f000ff107b82 */ /* 0x000e300000000a00 */
[----:B------:R-:W0:Y:S01]  /*0840*/  LDC.64 R18, c[0x0][0x3c8] ;  /* 0x0000f200ff127b82 */ /* 0x000e220000000a00 */
[----:B----4-:R-:W-:-:S03]  /*0850*/  ULEA UR13, UP0, -UR15, UR4, 0x2 ;  /* 0x000000040f0d7291 */ /* 0x010fc6000f8011ff */
[----:B------:R-:W-:Y:S01]  /*0860*/  UMOV UR4, 0xffffffff ;  /* 0xffffffff00047882 */ /* 0x000fe20000000000 */
[----:B------:R-:W-:Y:S02]  /*0870*/  UIADD3.X UR14, UPT, UPT, ~UR14, UR5, URZ, UP0, !UPT ;  /* 0x000000050e0e7290 */ /* 0x000fe400087fe5ff */
[----:B------:R-:W-:-:S04]  /*0880*/  UIADD3 UR5, UPT, UPT, UR8, -0x1, URZ ;  /* 0xffffffff08057890 */ /* 0x000fc8000fffe0ff */
[----:B------:R-:W-:Y:S02]  /*0890*/  UIMAD UR9, UR9, UR10, UR5 ;  /* 0x0000000a090972a4 */ /* 0x000fe4000f8e0205 */
[----:B------:R-:W-:Y:S01]  /*08a0*/  UIADD3 UR10, UPT, UPT, UR8, -UR10, URZ ;  /* 0x8000000a080a7290 */ /* 0x000fe2000fffe0ff */
[----:B------:R-:W-:Y:S01]  /*08b0*/  IMAD.U32 R7, RZ, RZ, UR5 ;  /* 0x00000005ff077e24 */ /* 0x000fe2000f8e00ff */
[----:B------:R-:W-:Y:S01]  /*08c0*/  UMOV UR5, URZ ;  /* 0x000000ff00057c82 */ /* 0x000fe20008000000 */
[----:B--2---:R-:W-:-:S13]  /*08d0*/  R2UR UR12, R2 ;  /* 0x00000000020c72ca */ /* 0x004fda00000e0000 */
[----:B------:R-:W-:Y:S02]  /*08e0*/  USHF.L.U32 UR4, UR4, UR12, URZ ;  /* 0x0000000c04047299 */ /* 0x000fe400080006ff */
[----:B------:R-:W-:Y:S02]  /*08f0*/  UISETP.GE.AND UP0, UPT, UR12, UR24, UPT ;  /* 0x000000180c00728c */ /* 0x000fe4000bf06270 */
[----:B------:R-:W-:Y:S02]  /*0900*/  UIADD3 UR8, UPT, UPT, UR15, UR11, UR4 ;  /* 0x0000000b0f087290 */ /* 0x000fe4000fffe004 */
[----:B------:R-:W-:Y:S02]  /*0910*/  UIMAD.WIDE.U32 UR6, UR12, 0x4, UR6 ;  /* 0x000000040c0678a5 */ /* 0x000fe4000f8e0006 */
[----:B------:R-:W-:Y:S01]  /*0920*/  UISETP.LT.OR UP0, UPT, UR12, URZ, UP0 ;  /* 0x000000ff0c00728c */ /* 0x000fe20008701670 */
[----:B01-3--:R-:W-:-:S10]  /*0930*/  UMOV UR4, URZ ;  /* 0x000000ff00047c82 */ /* 0x00bfd40008000000 */
.L_x_57:
[----:B------:R-:W-:-:S04]  /*0940*/  IMAD.WIDE R24, R7, 0x4, R14 ;  /* 0x0000000407187825 */ /* 0x000fc800078e020e */
[C---:B0-----:R-:W-:Y:S02]  /*0950*/  IMAD.WIDE R2, R7.reuse, 0x4, R26 ;  /* 0x0000000407027825 */ /* 0x041fe400078e021a */
[----:B------:R-:W2:Y:S04]  /*0960*/  LDG.E.CONSTANT R24, desc[UR16][R24.64] ;  /* 0x0000001018187981 */ /* 0x000ea8000c1e9900 */
[----:B------:R-:W2:Y:S01]  /*0970*/  LDG.E.CONSTANT R3, desc[UR16][R2.64] ;  /* 0x0000001002037981 */ /* 0x000ea2000c1e9900 */
[----:B------:R-:W-:-:S04]  /*0980*/  IMAD.WIDE R22, R7, 0x4, R12 ;  /* 0x0000000407167825 */ /* 0x000fc800078e020c */
[----:B------:R-:W-:Y:S01]  /*0990*/  IMAD.WIDE R20, R7, 0x4, R28 ;  /* 0x0000000407147825 */ /* 0x000fe200078e021c */
[----:B-----5:R0:W5:Y:S04]  /*09a0*/  LDG.E.CONSTANT R4, desc[UR16][R22.64] ;  /* 0x0000001016047981 */ /* 0x020168000c1e9900 */
[----:B------:R0:W5:Y:S01]  /*09b0*/  LDG.E.CONSTANT R6, desc[UR16][R20.64] ;  /* 0x0000001014067981 */ /* 0x000162000c1e9900 */
[----:B------:R-:W-:Y:S01]  /*09c0*/  UIADD3 UR10, UPT, UPT, UR10, 0x1, URZ ;  /* 0x000000010a0a7890 */ /* 0x000fe2000fffe0ff */
[----:B------:R-:W-:-:S03]  /*09d0*/  SHF.R.S32.HI R5, RZ, 0x1f, R7 ;  /* 0x0000001fff057819 */ /* 0x000fc60000011407 */
[----:B------:R-:W-:Y:S01]  /*09e0*/  UISETP.NE.AND UP1, UPT, UR10, 0x1, UPT ;  /* 0x000000010a00788c */ /* 0x000fe2000bf25270 */
[----:B--2---:R-:W-:-:S04]  /*09f0*/  FADD R11, R24, -R3 ;  /* 0x80000003180b7221 */ /* 0x004fc80000000000 */
[C---:B------:R-:W-:Y:S01]  /*0a00*/  VIADD R0, R11.reuse, 0x1800000 ;  /* 0x018000000b007836 */ /* 0x040fe20000000000 */
[----:B------:R-:W-:-:S04]  /*0a10*/  FSETP.NEU.AND P3, PT, R11, RZ, PT ;  /* 0x000000ff0b00720b */ /* 0x000fc80003f6d000 */
[----:B------:R-:W-:-:S04]  /*0a20*/  LOP3.LUT R0, R0, 0x7f800000, RZ, 0xc0, !PT ;  /* 0x7f80000000007812 */ /* 0x000fc800078ec0ff */
[----:B------:R-:W-:-:S13]  /*0a30*/  ISETP.GT.U32.AND P0, PT, R0, 0x1ffffff, PT ;  /* 0x01ffffff0000780c */ /* 0x000fda0003f04070 */
[----:B0-----:R-:W-:Y:S05]  /*0a40*/  @P0 BRA `(.L_x_48) ;  /* 0x0000000000100947 */ /* 0x001fea0003800000 */
[----:B------:R-:W-:Y:S02]  /*0a50*/  MOV R0, R11 ;  /* 0x0000000b00007202 */ /* 0x000fe40000000f00 */
[----:B------:R-:W-:-:S07]  /*0a60*/  MOV R11, 0xa80 ;  /* 0x00000a80000b7802 */ /* 0x000fce0000000f00 */
[----:B-----5:R-:W-:Y:S05]  /*0a70*/  CALL.REL.NOINC `($__internal_2_$__cuda_sm20_rcp_rn_f32_slowpath) ;  /* 0x00000008003c7944 */ /* 0x020fea0003c00000 */
[----:B------:R-:W-:Y:S05]  /*0a80*/  BRA `(.L_x_49) ;  /* 0x0000000000107947 */ /* 0x000fea0003800000 */
.L_x_48:
[----:B------:R-:W0:Y:S02]  /*0a90*/  MUFU.RCP R0, R11 ;  /* 0x0000000b00007308 */ /* 0x000e240000001000 */
[----:B0-----:R-:W-:-:S04]  /*0aa0*/  FFMA R2, R11, R0, -1 ;  /* 0xbf8000000b027423 */ /* 0x001fc80000000000 */
[----:B------:R-:W-:-:S04]  /*0ab0*/  FADD.FTZ R11, -R2, -RZ ;  /* 0x800000ff020b7221 */ /* 0x000fc80000010100 */
[----:B------:R-:W-:-:S07]  /*0ac0*/  FFMA R0, R0, R11, R0 ;  /* 0x0000000b00007223 */ /* 0x000fce0000000000 */
.L_x_49:
[----:B------:R-:W-:Y:S05]  /*0ad0*/  BRA.U UP0, `(.L_x_50) ;  /* 0x0000000900107547 */ /* 0x000fea000b800000 */
[----:B------:R-:W-:Y:S02]  /*0ae0*/  IMAD.U32 R22, RZ, RZ, UR6 ;  /* 0x00000006ff167e24 */ /* 0x000fe4000f8e00ff */
[----:B------:R-:W-:-:S05]  /*0af0*/  IMAD.U32 R23, RZ, RZ, UR7 ;  /* 0x00000007ff177e24 */ /* 0x000fca000f8e00ff */
[----:B------:R-:W2:Y:S01]  /*0b00*/  LDG.E.CONSTANT R21, desc[UR16][R22.64] ;  /* 0x0000001016157981 */ /* 0x000ea2000c1e9900 */
[----:B-----5:R-:W-:Y:S01]  /*0b10*/  FADD R11, -R3, R6 ;  /* 0x00000006030b7221 */ /* 0x020fe20000000100 */
[C---:B------:R-:W-:Y:S01]  /*0b20*/  FADD R2, -R4.reuse, R24 ;  /* 0x0000001804027221 */ /* 0x040fe20000000100 */
[----:B------:R-:W-:-:S03]  /*0b30*/  FADD R20, R4, -R3 ;  /* 0x8000000304147221 */ /* 0x000fc60000000000 */
[----:B------:R-:W-:Y:S01]  /*0b40*/  FADD R11, R11, R2 ;  /* 0x000000020b0b7221 */ /* 0x000fe20000000000 */
[--C-:B--2---:R-:W-:Y:S02]  /*0b50*/  SHF.R.S32.HI R2, RZ, 0x1f, R21.reuse ;  /* 0x0000001fff027819 */ /* 0x104fe40000011415 */
[----:B------:R-:W-:-:S04]  /*0b60*/  IADD3 R3, P0, P1, R7, -UR15, R21 ;  /* 0x8000000f07037c10 */ /* 0x000fc8000f91e015 */
[----:B------:R-:W-:Y:S01]  /*0b70*/  IADD3.X R4, PT, PT, R5, ~UR19, R2, P0, P1 ;  /* 0x8000001305047c10 */ /* 0x000fe200087e2402 */
[----:B------:R-:W-:-:S03]  /*0b80*/  IMAD.SHL.U32 R2, R3, 0x4, RZ ;  /* 0x0000000403027824 */ /* 0x000fc600078e00ff */
[----:B------:R-:W-:Y:S02]  /*0b90*/  SHF.L.U64.HI R3, R3, 0x2, R4 ;  /* 0x0000000203037819 */ /* 0x000fe40000010204 */
[----:B------:R-:W-:-:S04]  /*0ba0*/  IADD3 R4, P0, PT, R2, UR20, RZ ;  /* 0x0000001402047c10 */ /* 0x000fc8000ff1e0ff */
[----:B------:R-:W-:Y:S02]  /*0bb0*/  IADD3.X R5, PT, PT, R3, UR21, RZ, P0, !PT ;  /* 0x0000001503057c10 */ /* 0x000fe400087fe4ff */
[----:B------:R-:W-:Y:S02]  /*0bc0*/  IADD3 R2, P0, PT, R2, UR22, RZ ;  /* 0x0000001602027c10 */ /* 0x000fe4000ff1e0ff */
[----:B------:R-:W-:Y:S02]  /*0bd0*/  IADD3 R23, PT, PT, R21, UR8, RZ ;  /* 0x0000000815177c10 */ /* 0x000fe4000fffe0ff */
[----:B------:R-:W-:Y:S01]  /*0be0*/  IADD3.X R3, PT, PT, R3, UR23, RZ, P0, !PT ;  /* 0x0000001703037c10 */ /* 0x000fe200087fe4ff */
[----:B------:R-:W2:Y:S04]  /*0bf0*/  LDG.E.CONSTANT R5, desc[UR16][R4.64+0x4] ;  /* 0x0000041004057981 */ /* 0x000ea8000c1e9900 */
[----:B------:R0:W3:Y:S02]  /*0c00*/  LDG.E.CONSTANT R21, desc[UR16][R2.64+0x4] ;  /* 0x0000041002157981 */ /* 0x0000e4000c1e9900 */
[----:B0-----:R-:W-:-:S05]  /*0c10*/  IMAD.WIDE R2, R23, 0x4, R16 ;  /* 0x0000000417027825 */ /* 0x001fca00078e0210 */
[----:B------:R0:W2:Y:S02]  /*0c20*/  LDG.E.CONSTANT R25, desc[UR16][R2.64] ;  /* 0x0000001002197981 */ /* 0x0000a4000c1e9900 */
[----:B0-----:R-:W-:-:S05]  /*0c30*/  IMAD.WIDE R2, R23, 0x4, R18 ;  /* 0x0000000417027825 */ /* 0x001fca00078e0212 */
[----:B------:R0:W3:Y:S02]  /*0c40*/  LDG.E.CONSTANT R22, desc[UR16][R2.64] ;  /* 0x0000001002167981 */ /* 0x0000e4000c1e9900 */
[----:B0-----:R-:W-:Y:S02]  /*0c50*/  IMAD.U32 R2, RZ, RZ, UR13 ;  /* 0x0000000dff027e24 */ /* 0x001fe4000f8e00ff */
[----:B------:R-:W-:Y:S02]  /*0c60*/  IMAD.U32 R3, RZ, RZ, UR14 ;  /* 0x0000000eff037e24 */ /* 0x000fe4000f8e00ff */
[----:B------:R-:W-:-:S05]  /*0c70*/  IMAD.WIDE R2, R7, 0x4, R2 ;  /* 0x0000000407027825 */ /* 0x000fca00078e0202 */
[----:B------:R3:W5:Y:S01]  /*0c80*/  LDG.E.CONSTANT R4, desc[UR16][R2.64+0x4] ;  /* 0x0000041002047981 */ /* 0x000762000c1e9900 */
[----:B------:R-:W-:Y:S01]  /*0c90*/  FMUL R0, R0, 50 ;  /* 0x4248000000007820 */ /* 0x000fe20000400000 */
[----:B------:R-:W-:-:S04]  /*0ca0*/  FADD R23, R24, -R6 ;  /* 0x8000000618177221 */ /* 0x000fc80000000000 */
[----:B------:R-:W-:Y:S01]  /*0cb0*/  FSEL R0, R0, 50, P3 ;  /* 0x4248000000007808 */ /* 0x000fe20001800000 */
[----:B------:R-:W-:-:S04]  /*0cc0*/  FADD R23, R23, R20 ;  /* 0x0000001417177221 */ /* 0x000fc80000000000 */
[----:B------:R-:W-:Y:S01]  /*0cd0*/  FMUL R24, R0, R11 ;  /* 0x0000000b00187220 */ /* 0x000fe20000400000 */
[----:B--2---:R-:W-:Y:S02]  /*0ce0*/  FMNMX R5, R5, R25, !PT ;  /* 0x0000001905057209 */ /* 0x004fe40007800000 */
[----:B---3--:R-:W-:-:S05]  /*0cf0*/  FMNMX R3, R21, R22, PT ;  /* 0x0000001615037209 */ /* 0x008fca0003800000 */
[----:B------:R-:W-:-:S04]  /*0d00*/  FADD R21, R5, -R3 ;  /* 0x8000000305157221 */ /* 0x000fc80000000000 */
[----:B------:R-:W-:-:S05]  /*0d10*/  VIADD R22, R21, 0x1800000 ;  /* 0x0180000015167836 */ /* 0x000fca0000000000 */
[----:B------:R-:W-:-:S04]  /*0d20*/  LOP3.LUT R22, R22, 0x7f800000, RZ, 0xc0, !PT ;  /* 0x7f80000016167812 */ /* 0x000fc800078ec0ff */
[----:B------:R-:W-:Y:S01]  /*0d30*/  ISETP.GT.U32.AND P0, PT, R22, 0x1ffffff, PT ;  /* 0x01ffffff1600780c */ /* 0x000fe20003f04070 */
[----:B------:R-:W-:Y:S01]  /*0d40*/  FMUL R25, R0, R23 ;  /* 0x0000001700197220 */ /* 0x000fe20000400000 */
[----:B------:R-:W-:-:S11]  /*0d50*/  FSETP.NEU.AND P3, PT, R21, RZ, PT ;  /* 0x000000ff1500720b */ /* 0x000fd60003f6d000 */
[----:B------:R-:W-:Y:S05]  /*0d60*/  @P0 BRA `(.L_x_51) ;  /* 0x0000000000100947 */ /* 0x000fea0003800000 */
[----:B------:R-:W-:Y:S02]  /*0d70*/  MOV R0, R21 ;  /* 0x0000001500007202 */ /* 0x000fe40000000f00 */
[----:B------:R-:W-:-:S07]  /*0d80*/  MOV R11, 0xda0 ;  /* 0x00000da0000b7802 */ /* 0x000fce0000000f00 */
[----:B-----5:R-:W-:Y:S05]  /*0d90*/  CALL.REL.NOINC `($__internal_2_$__cuda_sm20_rcp_rn_f32_slowpath) ;  /* 0x0000000400747944 */ /* 0x020fea0003c00000 */
[----:B------:R-:W-:Y:S05]  /*0da0*/  BRA `(.L_x_52) ;  /* 0x0000000000107947 */ /* 0x000fea0003800000 */
.L_x_51:
[----:B------:R-:W0:Y:S02]  /*0db0*/  MUFU.RCP R0, R21 ;  /* 0x0000001500007308 */ /* 0x000e240000001000 */
[----:B0-----:R-:W-:-:S04]  /*0dc0*/  FFMA R2, R21, R0, -1 ;  /* 0xbf80000015027423 */ /* 0x001fc80000000000 */
[----:B------:R-:W-:-:S04]  /*0dd0*/  FADD.FTZ R11, -R2, -RZ ;  /* 0x800000ff020b7221 */ /* 0x000fc80000010100 */
[----:B------:R-:W-:-:S07]  /*0de0*/  FFMA R0, R0, R11, R0 ;  /* 0x0000000b00007223 */ /* 0x000fce0000000000 */
.L_x_52:
[----:B------:R-:W-:Y:S01]  /*0df0*/  ISETP.NE.AND P0, PT, R10, 0x2, PT ;  /* 0x000000020a00780c */ /* 0x000fe20003f05270 */
[----:B------:R-:W-:Y:S01]  /*0e00*/  FMUL R0, R0, 50 ;  /* 0x4248000000007820 */ /* 0x000fe20000400000 */
[C---:B------:R-:W-:Y:S01]  /*0e10*/  FADD R2, R6.reuse, -R3 ;  /* 0x8000000306027221 */ /* 0x040fe20000000000 */
[----:B------:R-:W-:Y:S01]  /*0e20*/  FADD R6, -R6, R5 ;  /* 0x0000000506067221 */ /* 0x000fe20000000100 */
[--C-:B-----5:R-:W-:Y:S01]  /*0e30*/  FADD R5, R5, -R4.reuse ;  /* 0x8000000405057221 */ /* 0x120fe20000000000 */
[----:B------:R-:W-:Y:S01]  /*0e40*/  FADD R3, -R3, R4 ;  /* 0x0000000403037221 */ /* 0x000fe20000000100 */
[----:B------:R-:W-:Y:S02]  /*0e50*/  FSEL R0, R0, 50, P3 ;  /* 0x4248000000007808 */ /* 0x000fe40001800000 */
[----:B------:R-:W-:Y:S01]  /*0e60*/  FADD R5, R2, R5 ;  /* 0x0000000502057221 */ /* 0x000fe20000000000 */
[----:B------:R-:W-:-:S03]  /*0e70*/  FADD R3, R6, R3 ;  /* 0x0000000306037221 */ /* 0x000fc60000000000 */
[C---:B------:R-:W-:Y:S01]  /*0e80*/  FMUL R5, R0.reuse, R5 ;  /* 0x0000000500057220 */ /* 0x040fe20000400000 */
[----:B------:R-:W-:Y:S01]  /*0e90*/  FMUL R0, R0, R3 ;  /* 0x0000000300007220 */ /* 0x000fe20000400000 */
[----:B------:R-:W-:Y:S06]  /*0ea0*/  @!P0 BRA `(.L_x_53) ;  /* 0x00000000001c8947 */ /* 0x000fec0003800000 */
[----:B------:R-:W-:-:S13]  /*0eb0*/  ISETP.NE.AND P0, PT, R10, RZ, PT ;  /* 0x000000ff0a00720c */ /* 0x000fda0003f05270 */
[----:B------:R-:W-:Y:S05]  /*0ec0*/  @P0 BRA `(.L_x_54) ;  /* 0x00000000001c0947 */ /* 0x000fea0003800000 */
[----:B------:R-:W-:Y:S01]  /*0ed0*/  FADD R24, R24, R5 ;  /* 0x0000000518187221 */ /* 0x000fe20000000000 */
[----:B------:R-:W-:-:S03]  /*0ee0*/  FADD R25, R25, R0 ;  /* 0x0000000019197221 */ /* 0x000fc60000000000 */
[----:B------:R-:W-:Y:S01]  /*0ef0*/  FMUL R24, R24, 0.5 ;  /* 0x3f00000018187820 */ /* 0x000fe20000400000 */
[----:B------:R-:W-:Y:S01]  /*0f00*/  FMUL R25, R25, 0.5 ;  /* 0x3f00000019197820 */ /* 0x000fe20000400000 */
[----:B------:R-:W-:Y:S06]  /*0f10*/  BRA `(.L_x_54) ;  /* 0x0000000000087947 */ /* 0x000fec0003800000 */
.L_x_53:
[----:B------:R-:W-:Y:S02]  /*0f20*/  IMAD.MOV.U32 R24, RZ, RZ, R5 ;  /* 0x000000ffff187224 */ /* 0x000fe400078e0005 */
[----:B------:R-:W-:-:S07]  /*0f30*/  IMAD.MOV.U32 R25, RZ, RZ, R0 ;  /* 0x000000ffff197224 */ /* 0x000fce00078e0000 */
.L_x_54:
[----:B------:R-:W0:Y:S01]  /*0f40*/  S2R R3, SR_CgaCtaId ;  /* 0x0000000000037919 */ /* 0x000e220000008800 */
[C---:B------:R-:W-:Y:S01]  /*0f50*/  ISETP.NE.AND P0, PT, R9.reuse, UR15, PT ;  /* 0x0000000f09007c0c */ /* 0x040fe2000bf05270 */
[----:B------:R-:W-:Y:S01]  /*0f60*/  IMAD.MOV.U32 R5, RZ, RZ, RZ ;  /* 0x000000ffff057224 */ /* 0x000fe200078e00ff */
[----:B------:R-:W-:Y:S01]  /*0f70*/  MOV R0, 0x400 ;  /* 0x0000040000007802 */ /* 0x000fe20000000f00 */
[----:B------:R-:W-:Y:S01]  /*0f80*/  VIADD R2, R9, 0x1 ;  /* 0x0000000109027836 */ /* 0x000fe20000000000 */
[----:B------:R-:W-:Y:S02]  /*0f90*/  LEA R20, R8, UR18, 0x2 ;  /* 0x0000001208147c11 */ /* 0x000fe4000f8e10ff */
[----:B0-----:R-:W-:Y:S01]  /*0fa0*/  LEA R3, R3, R0, 0x18 ;  /* 0x0000000003037211 */ /* 0x001fe200078ec0ff */
[----:B------:R-:W-:-:S03]  /*0fb0*/  IMAD.MOV.U32 R0, RZ, RZ, RZ ;  /* 0x000000ffff007224 */ /* 0x000fc600078e00ff */
[C---:B------:R-:W-:Y:S01]  /*0fc0*/  LEA R11, R8.reuse, R3, 0x2 ;  /* 0x00000003080b7211 */ /* 0x040fe200078e10ff */
[----:B------:R-:W-:Y:S02]  /*0fd0*/  VIADD R8, R8, 0x1 ;  /* 0x0000000108087836 */ /* 0x000fe40000000000 */
[----:B------:R-:W0:Y:S03]  /*0fe0*/  @!P0 LDS R0, [R20] ;  /* 0x0000000014008984 */ /* 0x000e260000000800 */
[C---:B------:R-:W-:Y:S01]  /*0ff0*/  ISETP.NE.AND P1, PT, R8.reuse, UR15, PT ;  /* 0x0000000f08007c0c */ /* 0x040fe2000bf25270 */
[----:B------:R-:W1:Y:S01]  /*1000*/  @!P0 LDS R5, [R11] ;  /* 0x000000000b058984 */ /* 0x000e620000000800 */
[----:B------:R-:W-:Y:S02]  /*1010*/  ISETP.GE.AND P0, PT, R9, UR15, PT ;  /* 0x0000000f09007c0c */ /* 0x000fe4000bf06270 */
[----:B------:R-:W-:Y:S01]  /*1020*/  SEL R8, R8, RZ, P1 ;  /* 0x000000ff08087207 */ /* 0x000fe20000800000 */
[----:B------:R2:W-:Y:S04]  /*1030*/  STS [R11], R24 ;  /* 0x000000180b007388 */ /* 0x0005e80000000800 */
[----:B------:R3:W-:Y:S06]  /*1040*/  STS [R20], R25 ;  /* 0x0000001914007388 */ /* 0x0007ec0000000800 */
[----:B------:R-:W-:-:S04]  /*1050*/  @P0 IMAD.MOV R2, RZ, RZ, R9 ;  /* 0x000000ffff020224 */ /* 0x000fc800078e0209 */
[----:B------:R-:W-:Y:S01]  /*1060*/  IMAD.MOV.U32 R9, RZ, RZ, R2 ;  /* 0x000000ffff097224 */ /* 0x000fe200078e0002 */
[----:B------:R-:W-:-:S04]  /*1070*/  I2FP.F32.S32 R3, R2 ;  /* 0x0000000200037245 */ /* 0x000fc80000201400 */
[----:B------:R-:W4:Y:S01]  /*1080*/  MUFU.RCP R6, R3 ;  /* 0x0000000300067308 */ /* 0x000f220000001000 */
[----:B0-----:R-:W-:Y:S01]  /*1090*/  FADD R4, -R0, R25 ;  /* 0x0000001900047221 */ /* 0x001fe20000000100 */
[----:B-1----:R-:W-:-:S03]  /*10a0*/  FADD R5, -R5, R24 ;  /* 0x0000001805057221 */ /* 0x002fc60000000100 */
[----:B------:R-:W-:Y:S01]  /*10b0*/  FADD R4, R4, UR4 ;  /* 0x0000000404047e21 */ /* 0x000fe20008000000 */
[----:B------:R-:W-:-:S04]  /*10c0*/  FADD R5, R5, UR5 ;  /* 0x0000000505057e21 */ /* 0x000fc80008000000 */
[----:B------:R-:W-:Y:S02]  /*10d0*/  R2UR UR4, R4 ;  /* 0x00000000040472ca */ /* 0x000fe400000e0000 */
[----:B------:R-:W-:Y:S01]  /*10e0*/  R2UR UR5, R5 ;  /* 0x00000000050572ca */ /* 0x000fe200000e0000 */
[----:B----4-:R-:W-:-:S04]  /*10f0*/  FFMA R5, -R3, R6, 1 ;  /* 0x3f80000003057423 */ /* 0x010fc80000000106 */
[----:B------:R-:W-:-:S08]  /*1100*/  FFMA R0, R6, R5, R6 ;  /* 0x0000000506007223 */ /* 0x000fd00000000006 */
[----:B------:R-:W-:Y:S01]  /*1110*/  MOV R6, UR5 ;  /* 0x0000000500067c02 */ /* 0x000fe20008000f00 */
[----:B------:R-:W-:-:S03]  /*1120*/  FFMA R5, R0, UR5, RZ ;  /* 0x0000000500057c23 */ /* 0x000fc600080000ff */
[----:B------:R-:W0:Y:S01]  /*1130*/  FCHK P0, R6, R3 ;  /* 0x0000000306007302 */ /* 0x000e220000000000 */
[----:B------:R-:W-:-:S04]  /*1140*/  FFMA R4, -R3, R5, UR5 ;  /* 0x0000000503047e23 */ /* 0x000fc80008000105 */
[----:B--2---:R-:W-:Y:S01]  /*1150*/  FFMA R11, R0, R4, R5 ;  /* 0x00000004000b7223 */ /* 0x004fe20000000005 */
[----:B0--3--:R-:W-:Y:S06]  /*1160*/  @!P0 BRA `(.L_x_55) ;  /* 0x0000000000148947 */ /* 0x009fec0003800000 */
[----:B------:R-:W-:Y:S01]  /*1170*/  IMAD.MOV.U32 R0, RZ, RZ, R3 ;  /* 0x000000ffff007224 */ /* 0x000fe200078e0003 */
[----:B------:R-:W-:Y:S01]  /*1180*/  MOV R6, 0x11b0 ;  /* 0x000011b000067802 */ /* 0x000fe20000000f00 */
[----:B------:R-:W-:-:S06]  /*1190*/  UMOV UR12, UR5 ;  /* 0x00000005000c7c82 */ /* 0x000fcc0008000000 */
[----:B------:R-:W-:Y:S05]  /*11a0*/  CALL.REL.NOINC `($__internal_3_$__cuda_sm3x_div_rn_noftz_f32_slowpath) ;  /* 0x0000000400447944 */ /* 0x000fea0003c00000 */
[----:B------:R-:W-:-:S07]  /*11b0*/  MOV R11, R0 ;  /* 0x00000000000b7202 */ /* 0x000fce0000000f00 */
.L_x_55:
[----:B------:R-:W0:Y:S01]  /*11c0*/  MUFU.RCP R0, R3 ;  /* 0x0000000300007308 */ /* 0x000e220000001000 */
[----:B------:R-:W-:Y:S01]  /*11d0*/  UIMAD.WIDE UR24, UR9, 0x4, UR26 ;  /* 0x00000004091878a5 */ /* 0x000fe2000f8e021a */
[----:B------:R-:W-:-:S05]  /*11e0*/  IMAD.U32 R6, RZ, RZ, UR4 ;  /* 0x00000004ff067e24 */ /* 0x000fca000f8e00ff */
[----:B------:R-:W-:Y:S01]  /*11f0*/  IMAD.U32 R4, RZ, RZ, UR24 ;  /* 0x00000018ff047e24 */ /* 0x000fe2000f8e00ff */
[----:B------:R-:W1:Y:S01]  /*1200*/  FCHK P0, R6, R3 ;  /* 0x0000000306007302 */ /* 0x000e620000000000 */
[----:B------:R-:W-:-:S05]  /*1210*/  IMAD.U32 R5, RZ, RZ, UR25 ;  /* 0x00000019ff057e24 */ /* 0x000fca000f8e00ff */
[----:B------:R2:W-:Y:S01]  /*1220*/  STG.E desc[UR16][R4.64], R11 ;  /* 0x0000000b04007986 */ /* 0x0005e2000c101910 */
[----:B0-----:R-:W-:-:S04]  /*1230*/  FFMA R21, -R3, R0, 1 ;  /* 0x3f80000003157423 */ /* 0x001fc80000000100 */
[----:B------:R-:W-:-:S04]  /*1240*/  FFMA R0, R0, R21, R0 ;  /* 0x0000001500007223 */ /* 0x000fc80000000000 */
[----:B------:R-:W-:-:S04]  /*1250*/  FFMA R2, R0, UR4, RZ ;  /* 0x0000000400027c23 */ /* 0x000fc800080000ff */
[----:B------:R-:W-:-:S04]  /*1260*/  FFMA R21, -R3, R2, UR4 ;  /* 0x0000000403157e23 */ /* 0x000fc80008000102 */
[----:B------:R-:W-:Y:S01]  /*1270*/  FFMA R21, R0, R21, R2 ;  /* 0x0000001500157223 */ /* 0x000fe20000000002 */
[----:B-12---:R-:W-:Y:S06]  /*1280*/  @!P0 BRA `(.L_x_56) ;  /* 0x0000000000148947 */ /* 0x006fec0003800000 */
[----:B------:R-:W-:Y:S01]  /*1290*/  MOV R0, R3 ;  /* 0x0000000300007202 */ /* 0x000fe20000000f00 */
[----:B------:R-:W-:Y:S01]  /*12a0*/  UMOV UR12, UR4 ;  /* 0x00000004000c7c82 */ /* 0x000fe20008000000 */
[----:B------:R-:W-:-:S07]  /*12b0*/  MOV R6, 0x12d0 ;  /* 0x000012d000067802 */ /* 0x000fce0000000f00 */
[----:B------:R-:W-:Y:S05]  /*12c0*/  CALL.REL.NOINC `($__internal_3_$__cuda_sm3x_div_rn_noftz_f32_slowpath) ;  /* 0x0000000000fc7944 */ /* 0x000fea0003c00000 */
[----:B------:R-:W-:-:S07]  /*12d0*/  IMAD.MOV.U32 R21, RZ, RZ, R0 ;  /* 0x000000ffff157224 */ /* 0x000fce00078e0000 */
.L_x_56:
[----:B------:R-:W-:-:S06]  /*12e0*/  UIMAD.WIDE UR24, UR9, 0x4, UR28 ;  /* 0x00000004091878a5 */ /* 0x000fcc000f8e021c */
[----:B------:R-:W-:Y:S01]  /*12f0*/  IMAD.U32 R2, RZ, RZ, UR24 ;  /* 0x00000018ff027e24 */ /* 0x000fe2000f8e00ff */
[----:B------:R-:W-:-:S05]  /*1300*/  MOV R3, UR25 ;  /* 0x0000001900037c02 */ /* 0x000fca0008000f00 */
[----:B------:R0:W-:Y:S02]  /*1310*/  STG.E desc[UR16][R2.64], R21 ;  /* 0x0000001502007986 */ /* 0x0001e4000c101910 */
.L_x_50:
[----:B------:R-:W-:Y:S01]  /*1320*/  VIADD R7, R7, 0x1 ;  /* 0x0000000107077836 */ /* 0x000fe20000000000 */
[----:B------:R-:W-:Y:S02]  /*1330*/  UIADD3 UR8, UPT, UPT, UR8, 0x1, URZ ;  /* 0x0000000108087890 */ /* 0x000fe4000fffe0ff */
[----:B------:R-:W-:Y:S01]  /*1340*/  UIADD3 UR9, UPT, UPT, UR9, 0x1, URZ ;  /* 0x0000000109097890 */ /* 0x000fe2000fffe0ff */
[----:B------:R-:W-:Y:S11]  /*1350*/  BRA.U UP1, `(.L_x_57) ;  /* 0xfffffff501787547 */ /* 0x000ff6000b83ffff */
[----:B------:R-:W-:Y:S05]  /*1360*/  EXIT ;  /* 0x000000000000794d */ /* 0x000fea0003800000 */
        .weak           $__internal_2_$__cuda_sm20_rcp_rn_f32_slowpath
        .type           $__internal_2_$__cuda_sm20_rcp_rn_f32_slowpath,@function
        .size           $__internal_2_$__cuda_sm20_rcp_rn_f32_slowpath,($__internal_3_$__cuda_sm3x_div_rn_noftz_f32_slowpath - $__internal_2_$__cuda_sm20_rcp_rn_f32_slowpath)
$__internal_2_$__cuda_sm20_rcp_rn_f32_slowpath:
[----:B------:R-:W-:-:S05]  /*1370*/  IMAD.SHL.U32 R22, R0, 0x2, RZ ;  /* 0x0000000200167824 */ /* 0x000fca00078e00ff */
[----:B------:R-:W-:-:S04]  /*1380*/  SHF.R.U32.HI R22, RZ, 0x18, R22 ;  /* 0x00000018ff167819 */ /* 0x000fc80000011616 */
[----:B------:R-:W-:-:S13]  /*1390*/  ISETP.NE.U32.AND P0, PT, R22, RZ, PT ;  /* 0x000000ff1600720c */ /* 0x000fda0003f05070 */
[----:B------:R-:W-:Y:S05]  /*13a0*/  @P0 BRA `(.L_x_58) ;  /* 0x00000000002c0947 */ /* 0x000fea0003800000 */
[----:B------:R-:W-:-:S04]  /*13b0*/  SHF.L.U32 R2, R0, 0x1, RZ ;  /* 0x0000000100027819 */ /* 0x000fc800000006ff */
[----:B------:R-:W-:-:S13]  /*13c0*/  ISETP.NE.AND P0, PT, R2, RZ, PT ;  /* 0x000000ff0200720c */ /* 0x000fda0003f05270 */
[----:B------:R2:W3:Y:S01]  /*13d0*/  @!P0 MUFU.RCP R22, R0 ;  /* 0x0000000000168308 */ /* 0x0004e20000001000 */
[----:B------:R-:W-:Y:S05]  /*13e0*/  @!P0 BRA `(.L_x_59) ;  /* 0x0000000000a48947 */ /* 0x000fea0003800000 */
[----:B------:R-:W-:-:S04]  /*13f0*/  FFMA R21, R0, 1.84467440737095516160e+19, RZ ;  /* 0x5f80000000157823 */ /* 0x000fc800000000ff */
[----:B--2---:R-:W0:Y:S02]  /*1400*/  MUFU.RCP R0, R21 ;  /* 0x0000001500007308 */ /* 0x004e240000001000 */
[----:B0-----:R-:W-:-:S04]  /*1410*/  FFMA R2, R21, R0, -1 ;  /* 0xbf80000015027423 */ /* 0x001fc80000000000 */
[----:B------:R-:W-:-:S04]  /*1420*/  FADD.FTZ R23, -R2, -RZ ;  /* 0x800000ff02177221 */ /* 0x000fc80000010100 */
[----:B------:R-:W-:-:S04]  /*1430*/  FFMA R0, R0, R23, R0 ;  /* 0x0000001700007223 */ /* 0x000fc80000000000 */
[----:B---3--:R-:W-:Y:S01]  /*1440*/  FFMA R22, R0, 1.84467440737095516160e+19, RZ ;  /* 0x5f80000000167823 */ /* 0x008fe200000000ff */
[----:B------:R-:W-:Y:S06]  /*1450*/  BRA `(.L_x_59) ;  /* 0x0000000000887947 */ /* 0x000fec0003800000 */
.L_x_58:
        /* <DEDUP_REMOVED lines=10> */
[----:B------:R-:W-:-:S05]  /*1500*/  FFMA.RP R21, R23, R21, R23 ;  /* 0x0000001517157223 */ /* 0x000fca0000008017 */
[C---:B------:R-:W-:Y:S01]  /*1510*/  FSETP.NEU.FTZ.AND P0, PT, R20.reuse, R21, PT ;  /* 0x000000151400720b */ /* 0x040fe20003f1d000 */
[----:B------:R-:W-:Y:S01]  /*1520*/  IMAD.MOV.U32 R21, RZ, RZ, 0x3 ;  /* 0x00000003ff157424 */ /* 0x000fe200078e00ff */
[----:B------:R-:W-:Y:S02]  /*1530*/  LOP3.LUT R20, R20, 0x7fffff, RZ, 0xc0, !PT ;  /* 0x007fffff14147812 */ /* 0x000fe400078ec0ff */
[----:B------:R-:W-:Y:S02]  /*1540*/  SEL R23, RZ, 0xffffffff, !P0 ;  /* 0xffffffffff177807 */ /* 0x000fe40004000000 */
[----:B------:R-:W-:Y:S02]  /*1550*/  SHF.L.U32 R21, R21, R2, RZ ;  /* 0x0000000215157219 */ /* 0x000fe400000006ff */
[----:B------:R-:W-:Y:S01]  /*1560*/  LOP3.LUT R20, R20, 0x800000, RZ, 0xfc, !PT ;  /* 0x0080000014147812 */ /* 0x000fe200078efcff */
[----:B------:R-:W-:-:S03]  /*1570*/  IMAD.MOV R23, RZ, RZ, -R23 ;  /* 0x000000ffff177224 */ /* 0x000fc600078e0a17 */
[----:B------:R-:W-:Y:S02]  /*1580*/  LOP3.LUT R21, R21, R20, RZ, 0xc0, !PT ;  /* 0x0000001415157212 */ /* 0x000fe400078ec0ff */
[-CC-:B------:R-:W-:Y:S02]  /*1590*/  LOP3.LUT P1, RZ, R23, R2.reuse, R20.reuse, 0xf8, !PT ;  /* 0x0000000217ff7212 */ /* 0x180fe4000782f814 */
        /* <DEDUP_REMOVED lines=9> */
[----:B------:R-:W-:-:S05]  /*1630*/  @!P0 IADD3 R22, PT, PT, R22, 0x1, RZ ;  /* 0x0000000116168810 */ /* 0x000fca0007ffe0ff */
[----:B------:R-:W-:-:S05]  /*1640*/  @!P1 IMAD.SHL.U32 R22, R22, 0x2, RZ ;  /* 0x0000000216169824 */ /* 0x000fca00078e00ff */
[----:B------:R-:W-:Y:S01]  /*1650*/  LOP3.LUT R22, R22, 0x80000000, R0, 0xf8, !PT ;  /* 0x8000000016167812 */ /* 0x000fe200078ef800 */
[----:B------:R-:W-:Y:S06]  /*1660*/  BRA `(.L_x_59) ;  /* 0x0000000000047947 */ /* 0x000fec0003800000 */
.L_x_60:
[----:B------:R0:W1:Y:S02]  /*1670*/  MUFU.RCP R22, R0 ;  /* 0x0000000000167308 */ /* 0x0000640000001000 */
.L_x_59:
[----:B------:R-:W-:Y:S01]  /*1680*/  MOV R20, R11 ;  /* 0x0000000b00147202 */ /* 0x000fe20000000f00 */
[----:B------:R-:W-:Y:S02]  /*1690*/  IMAD.MOV.U32 R21, RZ, RZ, 0x0 ;  /* 0x00000000ff157424 */ /* 0x000fe400078e00ff */
[----:B0123--:R-:W-:Y:S02]  /*16a0*/  IMAD.MOV.U32 R0, RZ, RZ, R22 ;  /* 0x000000ffff007224 */ /* 0x00ffe400078e0016 */
[----:B------:R-:W-:Y:S05]  /*16b0*/  RET.REL.NODEC R20 `(aso_batch_f32) ;  /* 0xffffffe814507950 */ /* 0x000fea0003c3ffff */
        .weak           $__internal_3_$__cuda_sm3x_div_rn_noftz_f32_slowpath
        .type           $__internal_3_$__cuda_sm3x_div_rn_noftz_f32_slowpath,@function
        .size           $__internal_3_$__cuda_sm3x_div_rn_noftz_f32_slowpath,(.L_x_73 - $__internal_3_$__cuda_sm3x_div_rn_noftz_f32_slowpath)
$__internal_3_$__cuda_sm3x_div_rn_noftz_f32_slowpath:
[----:B------:R-:W-:Y:S01]  /*16c0*/  USHF.R.U32.HI UR11, URZ, 0x17, UR12 ;  /* 0x00000017ff0b7899 */ /* 0x000fe2000801160c */
[----:B------:R-:W-:Y:S01]  /*16d0*/  SHF.R.U32.HI R5, RZ, 0x17, R0 ;  /* 0x00000017ff057819 */ /* 0x000fe20000011600 */
[----:B------:R-:W-:Y:S02]  /*16e0*/  IMAD.U32 R11, RZ, RZ, UR12 ;  /* 0x0000000cff0b7e24 */ /* 0x000fe4000f8e00ff */
[----:B------:R-:W-:Y:S01]  /*16f0*/  ULOP3.LUT UR11, UR11, 0xff, URZ, 0xc0, !UPT ;  /* 0x000000ff0b0b7892 */ /* 0x000fe2000f8ec0ff */
[----:B------:R-:W-:-:S04]  /*1700*/  LOP3.LUT R5, R5, 0xff, RZ, 0xc0, !PT ;  /* 0x000000ff05057812 */ /* 0x000fc800078ec0ff */
[----:B------:R-:W-:Y:S01]  /*1710*/  IADD3 R20, PT, PT, R5, -0x1, RZ ;  /* 0xffffffff05147810 */ /* 0x000fe20007ffe0ff */
[----:B------:R-:W-:-:S03]  /*1720*/  IMAD.U32 R2, RZ, RZ, UR11 ;  /* 0x0000000bff027e24 */ /* 0x000fc6000f8e00ff */
[----:B------:R-:W-:Y:S01]  /*1730*/  ISETP.GT.U32.AND P0, PT, R20, 0xfd, PT ;  /* 0x000000fd1400780c */ /* 0x000fe20003f04070 */
[----:B------:R-:W-:-:S05]  /*1740*/  VIADD R2, R2, 0xffffffff ;  /* 0xffffffff02027836 */ /* 0x000fca0000000000 */
[----:B------:R-:W-:-:S13]  /*1750*/  ISETP.GT.U32.OR P0, PT, R2, 0xfd, P0 ;  /* 0x000000fd0200780c */ /* 0x000fda0000704470 */
[----:B------:R-:W-:Y:S01]  /*1760*/  @!P0 MOV R4, RZ ;  /* 0x000000ff00048202 */ /* 0x000fe20000000f00 */
[----:B------:R-:W-:Y:S06]  /*1770*/  @!P0 BRA `(.L_x_61) ;  /* 0x00000000006c8947 */ /* 0x000fec0003800000 */
[----:B------:R-:W-:Y:S01]  /*1780*/  IMAD.U32 R4, RZ, RZ, UR12 ;  /* 0x0000000cff047e24 */ /* 0x000fe2000f8e00ff */
[----:B------:R-:W-:-:S04]  /*1790*/  FSETP.GTU.FTZ.AND P1, PT, |R0|, +INF , PT ;  /* 0x7f8000000000780b */ /* 0x000fc80003f3c200 */
[----:B------:R-:W-:-:S04]  /*17a0*/  FSETP.GTU.FTZ.AND P0, PT, |R4|, +INF , PT ;  /* 0x7f8000000400780b */ /* 0x000fc80003f1c200 */
[----:B------:R-:W-:-:S13]  /*17b0*/  PLOP3.LUT P0, PT, P0, P1, PT, 0xf8, 0x8f ;  /* 0x00000000008f781c */ /* 0x000fda0000703f70 */
[----:B------:R-:W-:Y:S05]  /*17c0*/  @P0 BRA `(.L_x_62) ;  /* 0x0000000400540947 */ /* 0x000fea0003800000 */
[----:B------:R-:W-:-:S13]  /*17d0*/  LOP3.LUT P0, RZ, R0, 0x7fffffff, R11, 0xc8, !PT ;  /* 0x7fffffff00ff7812 */ /* 0x000fda000780c80b */
[----:B------:R-:W-:Y:S05]  /*17e0*/  @!P0 BRA `(.L_x_63) ;  /* 0x0000000400448947 */ /* 0x000fea0003800000 */
[----:B------:R-:W-:Y:S01]  /*17f0*/  MOV R21, UR12 ;  /* 0x0000000c00157c02 */ /* 0x000fe20008000f00 */
[----:B------:R-:W-:Y:S01]  /*1800*/  IMAD.U32 R4, RZ, RZ, UR12 ;  /* 0x0000000cff047e24 */ /* 0x000fe2000f8e00ff */
[----:B------:R-:W-:Y:S02]  /*1810*/  FSETP.NEU.FTZ.AND P2, PT, |R0|, +INF , PT ;  /* 0x7f8000000000780b */ /* 0x000fe40003f5d200 */
        /* <DEDUP_REMOVED lines=9> */
[----:B------:R-:W-:Y:S01]  /*18b0*/  ISETP.GE.AND P0, PT, R2, RZ, PT ;  /* 0x000000ff0200720c */ /* 0x000fe20003f06270 */
[----:B------:R-:W-:Y:S01]  /*18c0*/  IMAD.U32 R2, RZ, RZ, UR12 ;  /* 0x0000000cff027e24 */ /* 0x000fe2000f8e00ff */
[----:B------:R-:W-:-:S11]  /*18d0*/  ISETP.GE.AND P1, PT, R20, RZ, PT ;  /* 0x000000ff1400720c */ /* 0x000fd60003f26270 */
[----:B------:R-:W-:Y:S01]  /*18e0*/  @P0 IMAD.MOV.U32 R4, RZ, RZ, RZ ;  /* 0x000000ffff040224 */ /* 0x000fe200078e00ff */
[----:B------:R-:W-:Y:S01]  /*18f0*/  @!P0 MOV R4, 0xffffffc0 ;  /* 0xffffffc000048802 */ /* 0x000fe20000000f00 */
[----:B------:R-:W-:Y:S01]  /*1900*/  @!P1 FFMA R0, R0, 1.84467440737095516160e+19, RZ ;  /* 0x5f80000000009823 */ /* 0x000fe200000000ff */
[----:B------:R-:W-:-:S03]  /*1910*/  @!P0 FFMA R11, R2, 1.84467440737095516160e+19, RZ ;  /* 0x5f800000020b8823 */ /* 0x000fc600000000ff */
[----:B------:R-:W-:-:S07]  /*1920*/  @!P1 VIADD R4, R4, 0x40 ;  /* 0x0000004004049836 */ /* 0x000fce0000000000 */
.L_x_61:
[----:B------:R-:W-:Y:S02]  /*1930*/  LEA R21, R5, 0xc0800000, 0x17 ;  /* 0xc080000005157811 */ /* 0x000fe400078eb8ff */
[----:B------:R-:W-:-:S03]  /*1940*/  MOV R2, UR11 ;  /* 0x0000000b00027c02 */ /* 0x000fc60008000f00 */
[----:B------:R-:W-:Y:S02]  /*1950*/  IMAD.IADD R22, R0, 0x1, -R21 ;  /* 0x0000000100167824 */ /* 0x000fe400078e0a15 */
[----:B------:R-:W-:Y:S02]  /*1960*/  VIADD R2, R2, 0xffffff81 ;  /* 0xffffff8102027836 */ /* 0x000fe40000000000 */
[----:B------:R-:W0:Y:S01]  /*1970*/  MUFU.RCP R20, R22 ;  /* 0x0000001600147308 */ /* 0x000e220000001000 */
[----:B------:R-:W-:Y:S01]  /*1980*/  FADD.FTZ R21, -R22, -RZ ;  /* 0x800000ff16157221 */ /* 0x000fe20000010100 */
[C---:B------:R-:W-:Y:S01]  /*1990*/  IMAD R0, R2.reuse, -0x800000, R11 ;  /* 0xff80000002007824 */ /* 0x040fe200078e020b */
[----:B------:R-:W-:-:S05]  /*19a0*/  IADD3 R5, PT, PT, R2, 0x7f, -R5 ;  /* 0x0000007f02057810 */ /* 0x000fca0007ffe805 */
[----:B------:R-:W-:Y:S02]  /*19b0*/  IMAD.IADD R5, R5, 0x1, R4 ;  /* 0x0000000105057824 */ /* 0x000fe400078e0204 */
        /* <DEDUP_REMOVED lines=8> */
[----:B------:R-:W-:-:S04]  /*1a40*/  LOP3.LUT R2, R2, 0xff, RZ, 0xc0, !PT ;  /* 0x000000ff02027812 */ /* 0x000fc800078ec0ff */
[----:B------:R-:W-:-:S05]  /*1a50*/  IADD3 R4, PT, PT, R2, R5, RZ ;  /* 0x0000000502047210 */ /* 0x000fca0007ffe0ff */
        /* <DEDUP_REMOVED lines=16> */
[C---:B------:R-:W-:Y:S01]  /*1b60*/  VIADD R20, R4.reuse, 0x20 ;  /* 0x0000002004147836 */ /* 0x040fe20000000000 */
[----:B------:R-:W-:Y:S02]  /*1b70*/  LOP3.LUT R5, R5, 0x800000, RZ, 0xfc, !PT ;  /* 0x0080000005057812 */ /* 0x000fe400078efcff */
[----:B------:R-:W-:-:S02]  /*1b80*/  IADD3 R4, PT, PT, -R4, RZ, RZ ;  /* 0x000000ff04047210 */ /* 0x000fc40007ffe1ff */
[----:B------:R-:W-:Y:S02]  /*1b90*/  SHF.L.U32 R20, R5, R20, RZ ;  /* 0x0000001405147219 */ /* 0x000fe400000006ff */
[----:B------:R-:W-:Y:S02]  /*1ba0*/  FSETP.NEU.FTZ.AND P0, PT, R2, R11, PT ;  /* 0x0000000b0200720b */ /* 0x000fe40003f1d000 */
        /* <DEDUP_REMOVED lines=11> */
.L_x_67:
[----:B------:R-:W-:-:S04]  /*1c60*/  LOP3.LUT R0, R0, 0x80000000, RZ, 0xc0, !PT ;  /* 0x8000000000007812 */ /* 0x000fc800078ec0ff */
[----:B------:R-:W-:Y:S01]  /*1c70*/  LOP3.LUT R0, R0, 0x7f800000, RZ, 0xfc, !PT ;  /* 0x7f80000000007812 */ /* 0x000fe200078efcff */
[----:B------:R-:W-:Y:S06]  /*1c80*/  BRA `(.L_x_68) ;  /* 0x0000000000287947 */ /* 0x000fec0003800000 */
.L_x_66:
[----:B------:R-:W-:Y:S01]  /*1c90*/  IMAD R0, R5, 0x800000, R0 ;  /* 0x0080000005007824 */ /* 0x000fe200078e0200 */
[----:B------:R-:W-:Y:S06]  /*1ca0*/  BRA `(.L_x_68) ;  /* 0x0000000000207947 */ /* 0x000fec0003800000 */
.L_x_65:
[----:B------:R-:W-:-:S04]  /*1cb0*/  LOP3.LUT R0, R0, 0x80000000, R11, 0x48, !PT ;  /* 0x8000000000007812 */ /* 0x000fc800078e480b */
[----:B------:R-:W-:Y:S01]  /*1cc0*/  LOP3.LUT R0, R0, 0x7f800000, RZ, 0xfc, !PT ;  /* 0x7f80000000007812 */ /* 0x000fe200078efcff */
[----:B------:R-:W-:Y:S06]  /*1cd0*/  BRA `(.L_x_68) ;  /* 0x0000000000147947 */ /* 0x000fec0003800000 */
.L_x_64:
[----:B------:R-:W-:Y:S01]  /*1ce0*/  LOP3.LUT R0, R0, 0x80000000, R11, 0x48, !PT ;  /* 0x8000000000007812 */ /* 0x000fe200078e480b */
[----:B------:R-:W-:Y:S06]  /*1cf0*/  BRA `(.L_x_68) ;  /* 0x00000000000c7947 */ /* 0x000fec0003800000 */
.L_x_63:
[----:B------:R-:W0:Y:S01]  /*1d00*/  MUFU.RSQ R0, -QNAN ;  /* 0xffc0000000007908 */ /* 0x000e220000001400 */
[----:B------:R-:W-:Y:S05]  /*1d10*/  BRA `(.L_x_68) ;  /* 0x0000000000047947 */ /* 0x000fea0003800000 */
.L_x_62:
[----:B------:R-:W-:-:S07]  /*1d20*/  FADD.FTZ R0, R0, UR12 ;  /* 0x0000000c00007e21 */ /* 0x000fce0008010000 */
.L_x_68:
[----:B------:R-:W-:Y:S01]  /*1d30*/  MOV R4, R6 ;  /* 0x0000000600047202 */ /* 0x000fe20000000f00 */
[----:B------:R-:W-:-:S04]  /*1d40*/  IMAD.MOV.U32 R5, RZ, RZ, 0x0 ;  /* 0x00000000ff057424 */ /* 0x000fc800078e00ff */
[----:B0-----:R-:W-:Y:S05]  /*1d50*/  RET.REL.NODEC R4 `(aso_batch_f32) ;  /* 0xffffffe004a87950 */ /* 0x001fea0003c3ffff */
.L_x_69:
        /* <DEDUP_REMOVED lines=10> */
.L_x_73:


//--------------------- .nv.shared.aso_many_series_one_param_f32 --------------------------
	.section	.nv.shared.aso_many_series_one_param_f32,"aw",@nobits
	.sectionflags	@""
	.align	16
	.zero		1024


//--------------------- .nv.shared.reserved.0     --------------------------
	.section	.nv.shared.reserved.0,"aw",@nobits
	.weak		__nv_reservedSMEM_offset_0_alias
	.size		__nv_reservedSMEM_offset_0_alias, 0, 64
	.other		__nv_reservedSMEM_offset_0_alias,@"STO_CUDA_RESERVED_SHARED STV_DEFAULT"
__nv_reservedSMEM_offset_0_alias:
	.zero		0
	.zero		64


//--------------------- .nv.shared.aso_batch_f32  --------------------------
	.section	.nv.shared.aso_batch_f32,"aw",@nobits
	.sectionflags	@""
	.align	16
	.zero		1024


//--------------------- .nv.constant0.aso_many_series_one_param_f32 --------------------------
	.section	.nv.constant0.aso_many_series_one_param_f32,"a",@progbits
	.sectionflags	@""
	.align	4
.nv.constant0.aso_many_series_one_param_f32:
	.zero		968


//--------------------- .nv.constant0.aso_batch_f32 --------------------------
	.section	.nv.constant0.aso_batch_f32,"a",@progbits
	.sectionflags	@""
	.align	4
.nv.constant0.aso_batch_f32:
	.zero		1008


//--------------------- SYMBOLS --------------------------

	.type		.nv.reservedSmem.offset0,@object
	.size		.nv.reservedSmem.offset0,0x4
	.type		.nv.reservedSmem.cap,@object
	.size		.nv.reservedSmem.cap,0x4
